	.target	sm_90a

	.elftype	@"ET_EXEC"


//--------------------- .note.nv.tkinfo           --------------------------
	.section	.note.nv.tkinfo,"",@"SHT_NOTE"
	.sectionflags	@"SHF_NOTE_NV_TKINFO"
	.tkinfo
        /*0018*/ 	.word	0x00000002
        /*0030*/ 	.string	""
        /*0030*/ 	.string	"ptxas"
        /*0030*/ 	.string	"Cuda compilation tools, release 13.0, V13.0.88"
        /*0030*/ 	.string	"Build cuda_13.0.r13.0/compiler.36424714_0"
        /*0030*/ 	.string	"-arch sm_90a -m 64 "



//--------------------- .note.nv.cuinfo           --------------------------
	.section	.note.nv.cuinfo,"",@"SHT_NOTE"
	.sectionflags	@"SHF_NOTE_NV_CUINFO"
        /*0018*/ 	.short	0x0002
        /*001a*/ 	.short	0x005a
        /*001c*/ 	.short	0x0082
	.zero		2


//--------------------- .nv.info                  --------------------------
	.section	.nv.info,"",@"SHT_CUDA_INFO"
	.align	4


	//----- nvinfo : EIATTR_REGCOUNT
	.align		4
        /*0000*/ 	.byte	0x04, 0x2f
        /*0002*/ 	.short	(.L_15 - .L_14)
	.align		4
.L_14:
        /*0004*/ 	.word	index@(_ZN7cutlass13device_kernelINS_4gemm6kernel13GemmUniversalIN4cute5tupleIJiiiiEEENS1_10collective13CollectiveMmaINS1_34MainloopSm90TmaGmmaWarpSpecializedILi7ENS5_IJNS4_1CILi1EEESB_SB_EEENS1_32KernelTmaWarpSpecializedPingpongEEENS5_IJNSA_ILi64EEESF_NSA_ILi128EEEEEENS_6half_tENS5_IJlSB_lEEESI_SJ_NS4_8TiledMMAINS4_8MMA_AtomIJNS4_4SM904GMMA25MMA_64x64x16_F32F16F16_SSILNSN_5MajorE0ELSP_0ELNSN_7ScaleInE1ELSQ_1EEEEEENS4_6LayoutISC_NS5_IJNSA_ILi0EEESU_SU_EEEEENS5_IJNS4_10UnderscoreESX_SX_EEEEENS4_13SM90_TMA_LOADENS4_14ComposedLayoutINS4_7SwizzleILi3ELi4ELi3EEENS4_18smem_ptr_flag_bitsILi16EEENST_INS5_IJNSA_ILi8EEESF_EEENS5_IJSF_SB_EEEEEEEvNS4_8identityES10_S1A_vS1B_EENS_8epilogue10collective6detail29Sm90TmaWarpSpecializedAdapterINS1E_15DefaultEpilogueISI_SJ_SJ_NS1D_6thread17LinearCombinationISI_Li1EffLNS1I_9ScaleType4KindE0ELNS_15FloatRoundStyleE2ESI_EENS1_15EpilogueDefaultEEEEEvvEEEEvNT_6ParamsE)
        /*0008*/ 	.word	0x000000a8


	//----- nvinfo : EIATTR_FRAME_SIZE
	.align		4
.L_15:
        /*000c*/ 	.byte	0x04, 0x11
        /*000e*/ 	.short	(.L_17 - .L_16)
	.align		4
.L_16:
        /*0010*/ 	.word	index@(_ZN7cutlass13device_kernelINS_4gemm6kernel13GemmUniversalIN4cute5tupleIJiiiiEEENS1_10collective13CollectiveMmaINS1_34MainloopSm90TmaGmmaWarpSpecializedILi7ENS5_IJNS4_1CILi1EEESB_SB_EEENS1_32KernelTmaWarpSpecializedPingpongEEENS5_IJNSA_ILi64EEESF_NSA_ILi128EEEEEENS_6half_tENS5_IJlSB_lEEESI_SJ_NS4_8TiledMMAINS4_8MMA_AtomIJNS4_4SM904GMMA25MMA_64x64x16_F32F16F16_SSILNSN_5MajorE0ELSP_0ELNSN_7ScaleInE1ELSQ_1EEEEEENS4_6LayoutISC_NS5_IJNSA_ILi0EEESU_SU_EEEEENS5_IJNS4_10UnderscoreESX_SX_EEEEENS4_13SM90_TMA_LOADENS4_14ComposedLayoutINS4_7SwizzleILi3ELi4ELi3EEENS4_18smem_ptr_flag_bitsILi16EEENST_INS5_IJNSA_ILi8EEESF_EEENS5_IJSF_SB_EEEEEEEvNS4_8identityES10_S1A_vS1B_EENS_8epilogue10collective6detail29Sm90TmaWarpSpecializedAdapterINS1E_15DefaultEpilogueISI_SJ_SJ_NS1D_6thread17LinearCombinationISI_Li1EffLNS1I_9ScaleType4KindE0ELNS_15FloatRoundStyleE2ESI_EENS1_15EpilogueDefaultEEEEEvvEEEEvNT_6ParamsE)
        /*0014*/ 	.word	0x00000008


	//----- nvinfo : EIATTR_MIN_STACK_SIZE
	.align		4
.L_17:
        /*0018*/ 	.byte	0x04, 0x12
        /*001a*/ 	.short	(.L_19 - .L_18)
	.align		4
.L_18:
        /*001c*/ 	.word	index@(_ZN7cutlass13device_kernelINS_4gemm6kernel13GemmUniversalIN4cute5tupleIJiiiiEEENS1_10collective13CollectiveMmaINS1_34MainloopSm90TmaGmmaWarpSpecializedILi7ENS5_IJNS4_1CILi1EEESB_SB_EEENS1_32KernelTmaWarpSpecializedPingpongEEENS5_IJNSA_ILi64EEESF_NSA_ILi128EEEEEENS_6half_tENS5_IJlSB_lEEESI_SJ_NS4_8TiledMMAINS4_8MMA_AtomIJNS4_4SM904GMMA25MMA_64x64x16_F32F16F16_SSILNSN_5MajorE0ELSP_0ELNSN_7ScaleInE1ELSQ_1EEEEEENS4_6LayoutISC_NS5_IJNSA_ILi0EEESU_SU_EEEEENS5_IJNS4_10UnderscoreESX_SX_EEEEENS4_13SM90_TMA_LOADENS4_14ComposedLayoutINS4_7SwizzleILi3ELi4ELi3EEENS4_18smem_ptr_flag_bitsILi16EEENST_INS5_IJNSA_ILi8EEESF_EEENS5_IJSF_SB_EEEEEEEvNS4_8identityES10_S1A_vS1B_EENS_8epilogue10collective6detail29Sm90TmaWarpSpecializedAdapterINS1E_15DefaultEpilogueISI_SJ_SJ_NS1D_6thread17LinearCombinationISI_Li1EffLNS1I_9ScaleType4KindE0ELNS_15FloatRoundStyleE2ESI_EENS1_15EpilogueDefaultEEEEEvvEEEEvNT_6ParamsE)
        /*0020*/ 	.word	0x00000008
.L_19:


//--------------------- .nv.compat                --------------------------
	.section	.nv.compat,"",@"SHT_CUDA_COMPAT_INFO"
	.align	4
        /*0000*/ 	.byte	0x02, 0x09, 0x01, 0x00, 0x02, 0x02, 0x04, 0x00, 0x02, 0x05, 0x05, 0x00, 0x03, 0x07, 0x01, 0x01
        /*0010*/ 	.byte	0x02, 0x03, 0x01, 0x00, 0x02, 0x06, 0x01, 0x00, 0x04, 0x0b, 0x08, 0x00, 0x00, 0x00, 0x00, 0x00
        /*0020*/ 	.byte	0x00, 0x00, 0x00, 0x00


//--------------------- .nv.info._ZN7cutlass13device_kernelINS_4gemm6kernel13GemmUniversalIN4cute5tupleIJiiiiEEENS1_10collective13CollectiveMmaINS1_34MainloopSm90TmaGmmaWarpSpecializedILi7ENS5_IJNS4_1CILi1EEESB_SB_EEENS1_32KernelTmaWarpSpecializedPingpongEEENS5_IJNSA_ILi64EEESF_NSA_ILi128EEEEEENS_6half_tENS5_IJlSB_lEEESI_SJ_NS4_8TiledMMAINS4_8MMA_AtomIJNS4_4SM904GMMA25MMA_64x64x16_F32F16F16_SSILNSN_5MajorE0ELSP_0ELNSN_7ScaleInE1ELSQ_1EEEEEENS4_6LayoutISC_NS5_IJNSA_ILi0EEESU_SU_EEEEENS5_IJNS4_10UnderscoreESX_SX_EEEEENS4_13SM90_TMA_LOADENS4_14ComposedLayoutINS4_7SwizzleILi3ELi4ELi3EEENS4_18smem_ptr_flag_bitsILi16EEENST_INS5_IJNSA_ILi8EEESF_EEENS5_IJSF_SB_EEEEEEEvNS4_8identityES10_S1A_vS1B_EENS_8epilogue10collective6detail29Sm90TmaWarpSpecializedAdapterINS1E_15DefaultEpilogueISI_SJ_SJ_NS1D_6thread17LinearCombinationISI_Li1EffLNS1I_9ScaleType4KindE0ELNS_15FloatRoundStyleE2ESI_EENS1_15EpilogueDefaultEEEEEvvEEEEvNT_6ParamsE --------------------------
	.section	.nv.info._ZN7cutlass13device_kernelINS_4gemm6kernel13GemmUniversalIN4cute5tupleIJiiiiEEENS1_10collective13CollectiveMmaINS1_34MainloopSm90TmaGmmaWarpSpecializedILi7ENS5_IJNS4_1CILi1EEESB_SB_EEENS1_32KernelTmaWarpSpecializedPingpongEEENS5_IJNSA_ILi64EEESF_NSA_ILi128EEEEEENS_6half_tENS5_IJlSB_lEEESI_SJ_NS4_8TiledMMAINS4_8MMA_AtomIJNS4_4SM904GMMA25MMA_64x64x16_F32F16F16_SSILNSN_5MajorE0ELSP_0ELNSN_7ScaleInE1ELSQ_1EEEEEENS4_6LayoutISC_NS5_IJNSA_ILi0EEESU_SU_EEEEENS5_IJNS4_10UnderscoreESX_SX_EEEEENS4_13SM90_TMA_LOADENS4_14ComposedLayoutINS4_7SwizzleILi3ELi4ELi3EEENS4_18smem_ptr_flag_bitsILi16EEENST_INS5_IJNSA_ILi8EEESF_EEENS5_IJSF_SB_EEEEEEEvNS4_8identityES10_S1A_vS1B_EENS_8epilogue10collective6detail29Sm90TmaWarpSpecializedAdapterINS1E_15DefaultEpilogueISI_SJ_SJ_NS1D_6thread17LinearCombinationISI_Li1EffLNS1I_9ScaleType4KindE0ELNS_15FloatRoundStyleE2ESI_EENS1_15EpilogueDefaultEEEEEvvEEEEvNT_6ParamsE,"",@"SHT_CUDA_INFO"
	.sectionflags	@""
	.align	4


	//----- nvinfo : EIATTR_CUDA_API_VERSION
	.align		4
        /*0000*/ 	.byte	0x04, 0x37
        /*0002*/ 	.short	(.L_21 - .L_20)
.L_20:
        /*0004*/ 	.word	0x00000082


	//----- nvinfo : EIATTR_KPARAM_INFO
	.align		4
.L_21:
        /*0008*/ 	.byte	0x04, 0x17
        /*000a*/ 	.short	(.L_23 - .L_22)
.L_22:
        /*000c*/ 	.word	0x00000000
        /*0010*/ 	.short	0x0000
        /*0012*/ 	.short	0x0070
        /*0014*/ 	.byte	0x00, 0xf0, 0x01, 0x10


	//----- nvinfo : EIATTR_SPARSE_MMA_MASK
	.align		4
.L_23:
        /*0018*/ 	.byte	0x03, 0x50
        /*001a*/ 	.short	0x0000


	//----- nvinfo : EIATTR_MAXREG_COUNT
	.align		4
        /*001c*/ 	.byte	0x03, 0x1b
        /*001e*/ 	.short	0x00a8


	//----- nvinfo : EIATTR_NUM_BARRIERS
	.align		4
        /*0020*/ 	.byte	0x02, 0x4c
        /*0022*/ 	.byte	0x01
	.zero		1


	//----- nvinfo : EIATTR_EXTERNS
	.align		4
        /*0024*/ 	.byte	0x04, 0x0f
        /*0026*/ 	.short	(.L_25 - .L_24)


	//   ....[0]....
	.align		4
.L_24:
        /*0028*/ 	.word	index@(__assertfail)


	//----- nvinfo : EIATTR_ANNOTATIONS
	.align		4
.L_25:
        /*002c*/ 	.byte	0x04, 0x55
        /*002e*/ 	.short	(.L_27 - .L_26)


	//   ....[0]....
.L_26:
        /*0030*/ 	.word	0x00000001
        /*0034*/ 	.byte	0x30, 0x0b, 0x00, 0x00, 0x01, 0x00, 0x00, 0x00, 0x70, 0x12, 0x00, 0x00, 0x01, 0x00, 0x00, 0x00
        /*0044*/ 	.byte	0xf0, 0x46, 0x00, 0x00, 0x01, 0x00, 0x00, 0x00, 0x70, 0x53, 0x00, 0x00


	//----- nvinfo : EIATTR_MERCURY_ISA_VERSION
	.align		4
.L_27:
        /*0050*/ 	.byte	0x03, 0x5f
        /*0052*/ 	.short	0x0101


	//----- nvinfo : EIATTR_INT_WARP_WIDE_INSTR_OFFSETS
	.align		4
        /*0054*/ 	.byte	0x04, 0x31
        /*0056*/ 	.short	(.L_29 - .L_28)


	//   ....[0]....
.L_28:
        /*0058*/ 	.word	0x00000450


	//   ....[1]....
        /*005c*/ 	.word	0x00000470


	//   ....[2]....
        /*0060*/ 	.word	0x000004f0


	//   ....[3]....
        /*0064*/ 	.word	0x00000500


	//   ....[4]....
        /*0068*/ 	.word	0x00000510


	//   ....[5]....
        /*006c*/ 	.word	0x00000530


	//   ....[6]....
        /*0070*/ 	.word	0x000005c0


	//   ....[7]....
        /*0074*/ 	.word	0x000005e0


	//----- nvinfo : EIATTR_COOP_GROUP_MASK_REGIDS
	.align		4
.L_29:
        /*0078*/ 	.byte	0x04, 0x29
        /*007a*/ 	.short	(.L_31 - .L_30)


	//   ....[0]....
.L_30:
        /*007c*/ 	.word	0xffffffff


	//   ....[1]....
        /*0080*/ 	.word	0xffffffff


	//   ....[2]....
        /*0084*/ 	.word	0xffffffff


	//   ....[3]....
        /*0088*/ 	.word	0xffffffff


	//   ....[4]....
        /*008c*/ 	.word	0xffffffff


	//   ....[5]....
        /*0090*/ 	.word	0xffffffff


	//----- nvinfo : EIATTR_COOP_GROUP_INSTR_OFFSETS
	.align		4
.L_31:
        /*0094*/ 	.byte	0x04, 0x28
        /*0096*/ 	.short	(.L_33 - .L_32)


	//   ....[0]....
.L_32:
        /*0098*/ 	.word	0x00000070


	//   ....[1]....
        /*009c*/ 	.word	0x00000080


	//   ....[2]....
        /*00a0*/ 	.word	0x00000140


	//   ....[3]....
        /*00a4*/ 	.word	0x00000330


	//   ....[4]....
        /*00a8*/ 	.word	0x00000370


	//   ....[5]....
        /*00ac*/ 	.word	0x000003b0


	//----- nvinfo : EIATTR_REG_RECONFIG
	.align		4
.L_33:
        /*00b0*/ 	.byte	0x01, 0x54
	.zero		2


	//----- nvinfo : EIATTR_SYSCALL_OFFSETS
	.align		4
        /*00b4*/ 	.byte	0x04, 0x46
        /*00b6*/ 	.short	(.L_35 - .L_34)


	//   ....[0]....
.L_34:
        /*00b8*/ 	.word	0x00001770


	//----- nvinfo : EIATTR_MBARRIER_INSTR_OFFSETS
	.align		4
.L_35:
        /*00bc*/ 	.byte	0x04, 0x39
        /*00be*/ 	.short	(.L_37 - .L_36)


	//   ....[0]....
.L_36:
        /*00c0*/ 	.word	0x00000240
        /*00c4*/ 	.word	0x000000ff
        /*00c8*/ 	.word	0x00000000
        /*00cc*/ 	.short	0x0100
        /*00ce*/ 	.byte	0x08
	.zero		1


	//   ....[1]....
        /*00d0*/ 	.word	0x00000250
        /*00d4*/ 	.word	0x000000ff
        /*00d8*/ 	.word	0x00000038
        /*00dc*/ 	.short	0x0100
        /*00de*/ 	.byte	0x08
	.zero		1


	//   ....[2]....
        /*00e0*/ 	.word	0x00000260
        /*00e4*/ 	.word	0x000000ff
        /*00e8*/ 	.word	0x00000008
        /*00ec*/ 	.short	0x0100
        /*00ee*/ 	.byte	0x08
	.zero		1


	//   ....[3]....
        /*00f0*/ 	.word	0x00000270
        /*00f4*/ 	.word	0x000000ff
        /*00f8*/ 	.word	0x00000040
        /*00fc*/ 	.short	0x0100
        /*00fe*/ 	.byte	0x08
	.zero		1


	//   ....[4]....
        /*0100*/ 	.word	0x00000280
        /*0104*/ 	.word	0x000000ff
        /*0108*/ 	.word	0x00000010
        /*010c*/ 	.short	0x0100
        /*010e*/ 	.byte	0x08
	.zero		1


	//   ....[5]....
        /*0110*/ 	.word	0x00000290
        /*0114*/ 	.word	0x000000ff
        /*0118*/ 	.word	0x00000048
        /*011c*/ 	.short	0x0100
        /*011e*/ 	.byte	0x08
	.zero		1


	//   ....[6]....
        /*0120*/ 	.word	0x000002a0
        /*0124*/ 	.word	0x000000ff
        /*0128*/ 	.word	0x00000018
        /*012c*/ 	.short	0x0100
        /*012e*/ 	.byte	0x08
	.zero		1


	//   ....[7]....
        /*0130*/ 	.word	0x000002b0
        /*0134*/ 	.word	0x000000ff
        /*0138*/ 	.word	0x00000050
        /*013c*/ 	.short	0x0100
        /*013e*/ 	.byte	0x08
	.zero		1


	//   ....[8]....
        /*0140*/ 	.word	0x000002c0
        /*0144*/ 	.word	0x000000ff
        /*0148*/ 	.word	0x00000020
        /*014c*/ 	.short	0x0100
        /*014e*/ 	.byte	0x08
	.zero		1


	//   ....[9]....
        /*0150*/ 	.word	0x000002d0
        /*0154*/ 	.word	0x000000ff
        /*0158*/ 	.word	0x00000058
        /*015c*/ 	.short	0x0100
        /*015e*/ 	.byte	0x08
	.zero		1


	//   ....[10]....
        /*0160*/ 	.word	0x000002e0
        /*0164*/ 	.word	0x000000ff
        /*0168*/ 	.word	0x00000028
        /*016c*/ 	.short	0x0100
        /*016e*/ 	.byte	0x08
	.zero		1


	//   ....[11]....
        /*0170*/ 	.word	0x000002f0
        /*0174*/ 	.word	0x000000ff
        /*0178*/ 	.word	0x00000060
        /*017c*/ 	.short	0x0100
        /*017e*/ 	.byte	0x08
	.zero		1


	//   ....[12]....
        /*0180*/ 	.word	0x00000300
        /*0184*/ 	.word	0x000000ff
        /*0188*/ 	.word	0x00000030
        /*018c*/ 	.short	0x0100
        /*018e*/ 	.byte	0x08
	.zero		1


	//   ....[13]....
        /*0190*/ 	.word	0x00000310
        /*0194*/ 	.word	0x000000ff
        /*0198*/ 	.word	0x00000068
        /*019c*/ 	.short	0x0100
        /*019e*/ 	.byte	0x08
	.zero		1


	//   ....[14]....
        /*01a0*/ 	.word	0x00000620
        /*01a4*/ 	.word	0x000000ff
        /*01a8*/ 	.word	0x000000a0
        /*01ac*/ 	.short	0x0100
        /*01ae*/ 	.byte	0x08
	.zero		1


	//   ....[15]....
        /*01b0*/ 	.word	0x00000690
        /*01b4*/ 	.word	0x000000ff
        /*01b8*/ 	.word	0x000000a8
        /*01bc*/ 	.short	0x0100
        /*01be*/ 	.byte	0x08
	.zero		1


	//   ....[16]....
        /*01c0*/ 	.word	0x000006b0
        /*01c4*/ 	.word	0x000000ff
        /*01c8*/ 	.word	0x00000080
        /*01cc*/ 	.short	0x0100
        /*01ce*/ 	.byte	0x09
	.zero		1


	//   ....[17]....
        /*01d0*/ 	.word	0x000006c0
        /*01d4*/ 	.word	0x000000ff
        /*01d8*/ 	.word	0x00000088
        /*01dc*/ 	.short	0x0100
        /*01de*/ 	.byte	0x09
	.zero		1


	//   ....[18]....
        /*01e0*/ 	.word	0x000006d0
        /*01e4*/ 	.word	0x000000ff
        /*01e8*/ 	.word	0x00000090
        /*01ec*/ 	.short	0x0100
        /*01ee*/ 	.byte	0x09
	.zero		1


	//   ....[19]....
        /*01f0*/ 	.word	0x000006e0
        /*01f4*/ 	.word	0x000000ff
        /*01f8*/ 	.word	0x00000098
        /*01fc*/ 	.short	0x0100
        /*01fe*/ 	.byte	0x09
	.zero		1


	//   ....[20]....
        /*0200*/ 	.word	0x00001630
        /*0204*/ 	.word	0x000000ff
        /*0208*/ 	.word	0xfffffff8
        /*020c*/ 	.short	0x010a
        /*020e*/ 	.byte	0x2b
	.zero		1


	//   ....[21]....
        /*0210*/ 	.word	0x000017f0
        /*0214*/ 	.word	0x00000003
        /*0218*/ 	.word	0x00000000
        /*021c*/ 	.short	0x010a
        /*021e*/ 	.byte	0x3f
	.zero		1


	//   ....[22]....
        /*0220*/ 	.word	0x00001830
        /*0224*/ 	.word	0x00000003
        /*0228*/ 	.word	0x00000000
        /*022c*/ 	.short	0x010a
        /*022e*/ 	.byte	0x3f
	.zero		1


	//   ....[23]....
        /*0230*/ 	.word	0x00001cf0
        /*0234*/ 	.word	0x000000ff
        /*0238*/ 	.word	0x00000000
        /*023c*/ 	.short	0x010a
        /*023e*/ 	.byte	0x04
	.zero		1


	//   ....[24]....
        /*0240*/ 	.word	0x00001d30
        /*0244*/ 	.word	0x000000ff
        /*0248*/ 	.word	0x00000000
        /*024c*/ 	.short	0x010a
        /*024e*/ 	.byte	0x04
	.zero		1


	//   ....[25]....
        /*0250*/ 	.word	0x00002150
        /*0254*/ 	.word	0x000000ff
        /*0258*/ 	.word	0x00000000
        /*025c*/ 	.short	0x0101
        /*025e*/ 	.byte	0x04
	.zero		1


	//   ....[26]....
        /*0260*/ 	.word	0x00002250
        /*0264*/ 	.word	0x00000003
        /*0268*/ 	.word	0x00000000
        /*026c*/ 	.short	0x0101
        /*026e*/ 	.byte	0x30
	.zero		1


	//   ....[27]....
        /*0270*/ 	.word	0x00002340
        /*0274*/ 	.word	0x000000ff
        /*0278*/ 	.word	0x00000000
        /*027c*/ 	.short	0x0101
        /*027e*/ 	.byte	0x04
	.zero		1


	//   ....[28]....
        /*0280*/ 	.word	0x000023b0
        /*0284*/ 	.word	0x000000ff
        /*0288*/ 	.word	0x00000008
        /*028c*/ 	.short	0x010a
        /*028e*/ 	.byte	0x2b
	.zero		1


	//   ....[29]....
        /*0290*/ 	.word	0x00004730
        /*0294*/ 	.word	0x00000000
        /*0298*/ 	.word	0x00000000
        /*029c*/ 	.short	0x0101
        /*029e*/ 	.byte	0x30
	.zero		1


	//   ....[30]....
        /*02a0*/ 	.word	0x00005040
        /*02a4*/ 	.word	0x0000000b
        /*02a8*/ 	.word	0x00000038
        /*02ac*/ 	.short	0x010a
        /*02ae*/ 	.byte	0x3f
	.zero		1


	//   ....[31]....
        /*02b0*/ 	.word	0x000054d0
        /*02b4*/ 	.word	0x00000006
        /*02b8*/ 	.word	0x000000a8
        /*02bc*/ 	.short	0x0101
        /*02be*/ 	.byte	0x3f
	.zero		1


	//   ....[32]....
        /*02c0*/ 	.word	0x00005be0
        /*02c4*/ 	.word	0x00000007
        /*02c8*/ 	.word	0x00000000
        /*02cc*/ 	.short	0x010a
        /*02ce*/ 	.byte	0x3f
	.zero		1


	//   ....[33]....
        /*02d0*/ 	.word	0x00005c60
        /*02d4*/ 	.word	0x00000006
        /*02d8*/ 	.word	0x00000000
        /*02dc*/ 	.short	0x010a
        /*02de*/ 	.byte	0x3f
	.zero		1


	//   ....[34]....
        /*02e0*/ 	.word	0x00005cf0
        /*02e4*/ 	.word	0x00000007
        /*02e8*/ 	.word	0x00000000
        /*02ec*/ 	.short	0x010a
        /*02ee*/ 	.byte	0x3f
	.zero		1


	//   ....[35]....
        /*02f0*/ 	.word	0x00005d80
        /*02f4*/ 	.word	0x00000006
        /*02f8*/ 	.word	0x00000000
        /*02fc*/ 	.short	0x010a
        /*02fe*/ 	.byte	0x3f
	.zero		1


	//   ....[36]....
        /*0300*/ 	.word	0x00005e10
        /*0304*/ 	.word	0x00000007
        /*0308*/ 	.word	0x00000000
        /*030c*/ 	.short	0x010a
        /*030e*/ 	.byte	0x3f
	.zero		1


	//   ....[37]....
        /*0310*/ 	.word	0x00005ea0
        /*0314*/ 	.word	0x00000006
        /*0318*/ 	.word	0x00000000
        /*031c*/ 	.short	0x010a
        /*031e*/ 	.byte	0x3f
	.zero		1


	//   ....[38]....
        /*0320*/ 	.word	0x00005f30
        /*0324*/ 	.word	0x00000005
        /*0328*/ 	.word	0x00000000
        /*032c*/ 	.short	0x010a
        /*032e*/ 	.byte	0x3f
	.zero		1


	//   ....[39]....
        /*0330*/ 	.word	0x00005fa0
        /*0334*/ 	.word	0x00000003
        /*0338*/ 	.word	0xfffffff8
        /*033c*/ 	.short	0x010a
        /*033e*/ 	.byte	0x3f
	.zero		1


	//   ....[40]....
        /*0340*/ 	.word	0x00005ff0
        /*0344*/ 	.word	0x00000003
        /*0348*/ 	.word	0x00000000
        /*034c*/ 	.short	0x010a
        /*034e*/ 	.byte	0x3f
	.zero		1


	//   ....[41]....
        /*0350*/ 	.word	0x00006050
        /*0354*/ 	.word	0x00000004
        /*0358*/ 	.word	0x00000000
        /*035c*/ 	.short	0x010a
        /*035e*/ 	.byte	0x3f
	.zero		1


	//   ....[42]....
        /*0360*/ 	.word	0x000060b0
        /*0364*/ 	.word	0x00000003
        /*0368*/ 	.word	0x00000008
        /*036c*/ 	.short	0x010a
        /*036e*/ 	.byte	0x3f
	.zero		1


	//   ....[43]....
        /*0370*/ 	.word	0x00006180
        /*0374*/ 	.word	0x0000000b
        /*0378*/ 	.word	0x00000038
        /*037c*/ 	.short	0x010a
        /*037e*/ 	.byte	0x3f
	.zero		1


	//   ....[44]....
        /*0380*/ 	.word	0x00006250
        /*0384*/ 	.word	0x00000007
        /*0388*/ 	.word	0x00000000
        /*038c*/ 	.short	0x010a
        /*038e*/ 	.byte	0x3f
	.zero		1


	//   ....[45]....
        /*0390*/ 	.word	0x000062a0
        /*0394*/ 	.word	0x00000006
        /*0398*/ 	.word	0x00000000
        /*039c*/ 	.short	0x010a
        /*039e*/ 	.byte	0x3f
	.zero		1


	//   ....[46]....
        /*03a0*/ 	.word	0x000062f0
        /*03a4*/ 	.word	0x00000007
        /*03a8*/ 	.word	0x00000000
        /*03ac*/ 	.short	0x010a
        /*03ae*/ 	.byte	0x3f
	.zero		1


	//   ....[47]....
        /*03b0*/ 	.word	0x00006340
        /*03b4*/ 	.word	0x00000006
        /*03b8*/ 	.word	0x00000000
        /*03bc*/ 	.short	0x010a
        /*03be*/ 	.byte	0x3f
	.zero		1


	//   ....[48]....
        /*03c0*/ 	.word	0x00006390
        /*03c4*/ 	.word	0x00000007
        /*03c8*/ 	.word	0x00000000
        /*03cc*/ 	.short	0x010a
        /*03ce*/ 	.byte	0x3f
	.zero		1


	//   ....[49]....
        /*03d0*/ 	.word	0x000063e0
        /*03d4*/ 	.word	0x00000006
        /*03d8*/ 	.word	0x00000000
        /*03dc*/ 	.short	0x010a
        /*03de*/ 	.byte	0x3f
	.zero		1


	//----- nvinfo : EIATTR_NUM_MBARRIERS
	.align		4
.L_37:
        /*03e0*/ 	.byte	0x03, 0x38
        /*03e2*/ 	.short	0x0014


	//----- nvinfo : EIATTR_EXIT_INSTR_OFFSETS
	.align		4
        /*03e4*/ 	.byte	0x04, 0x1c
        /*03e6*/ 	.short	(.L_39 - .L_38)


	//   ....[0]....
.L_38:
        /*03e8*/ 	.word	0x00001200


	//   ....[1]....
        /*03ec*/ 	.word	0x00001260


	//   ....[2]....
        /*03f0*/ 	.word	0x00004d70


	//   ....[3]....
        /*03f4*/ 	.word	0x00004da0


	//   ....[4]....
        /*03f8*/ 	.word	0x00005f80


	//----- nvinfo : EIATTR_MAX_THREADS
	.align		4
.L_39:
        /*03fc*/ 	.byte	0x04, 0x05
        /*03fe*/ 	.short	(.L_41 - .L_40)
.L_40:
        /*0400*/ 	.word	0x00000180
        /*0404*/ 	.word	0x00000001
        /*0408*/ 	.word	0x00000001


	//----- nvinfo : EIATTR_CRS_STACK_SIZE
	.align		4
.L_41:
        /*040c*/ 	.byte	0x04, 0x1e
        /*040e*/ 	.short	(.L_43 - .L_42)
.L_42:
        /*0410*/ 	.word	0x00000000


	//----- nvinfo : EIATTR_CBANK_PARAM_SIZE
	.align		4
.L_43:
        /*0414*/ 	.byte	0x03, 0x19
        /*0416*/ 	.short	0x0470


	//----- nvinfo : EIATTR_PARAM_CBANK
	.align		4
        /*0418*/ 	.byte	0x04, 0x0a
        /*041a*/ 	.short	(.L_45 - .L_44)
	.align		4
.L_44:
        /*041c*/ 	.word	index@(.nv.constant0._ZN7cutlass13device_kernelINS_4gemm6kernel13GemmUniversalIN4cute5tupleIJiiiiEEENS1_10collective13CollectiveMmaINS1_34MainloopSm90TmaGmmaWarpSpecializedILi7ENS5_IJNS4_1CILi1EEESB_SB_EEENS1_32KernelTmaWarpSpecializedPingpongEEENS5_IJNSA_ILi64EEESF_NSA_ILi128EEEEEENS_6half_tENS5_IJlSB_lEEESI_SJ_NS4_8TiledMMAINS4_8MMA_AtomIJNS4_4SM904GMMA25MMA_64x64x16_F32F16F16_SSILNSN_5MajorE0ELSP_0ELNSN_7ScaleInE1ELSQ_1EEEEEENS4_6LayoutISC_NS5_IJNSA_ILi0EEESU_SU_EEEEENS5_IJNS4_10UnderscoreESX_SX_EEEEENS4_13SM90_TMA_LOADENS4_14ComposedLayoutINS4_7SwizzleILi3ELi4ELi3EEENS4_18smem_ptr_flag_bitsILi16EEENST_INS5_IJNSA_ILi8EEESF_EEENS5_IJSF_SB_EEEEEEEvNS4_8identityES10_S1A_vS1B_EENS_8epilogue10collective6detail29Sm90TmaWarpSpecializedAdapterINS1E_15DefaultEpilogueISI_SJ_SJ_NS1D_6thread17LinearCombinationISI_Li1EffLNS1I_9ScaleType4KindE0ELNS_15FloatRoundStyleE2ESI_EENS1_15EpilogueDefaultEEEEEvvEEEEvNT_6ParamsE)
        /*0420*/ 	.short	0x0210
        /*0422*/ 	.short	0x0470


	//----- nvinfo : EIATTR_SW_WAR
	.align		4
.L_45:
        /*0424*/ 	.byte	0x04, 0x36
        /*0426*/ 	.short	(.L_47 - .L_46)
.L_46:
        /*0428*/ 	.word	0x00000008
.L_47:


//--------------------- .nv.callgraph             --------------------------
	.section	.nv.callgraph,"",@"SHT_CUDA_CALLGRAPH"
	.align	4
	.sectionentsize	8
	.align		4
        /*0000*/ 	.word	0x00000000
	.align		4
        /*0004*/ 	.word	0xffffffff
	.align		4
        /*0008*/ 	.word	index@(_ZN7cutlass13device_kernelINS_4gemm6kernel13GemmUniversalIN4cute5tupleIJiiiiEEENS1_10collective13CollectiveMmaINS1_34MainloopSm90TmaGmmaWarpSpecializedILi7ENS5_IJNS4_1CILi1EEESB_SB_EEENS1_32KernelTmaWarpSpecializedPingpongEEENS5_IJNSA_ILi64EEESF_NSA_ILi128EEEEEENS_6half_tENS5_IJlSB_lEEESI_SJ_NS4_8TiledMMAINS4_8MMA_AtomIJNS4_4SM904GMMA25MMA_64x64x16_F32F16F16_SSILNSN_5MajorE0ELSP_0ELNSN_7ScaleInE1ELSQ_1EEEEEENS4_6LayoutISC_NS5_IJNSA_ILi0EEESU_SU_EEEEENS5_IJNS4_10UnderscoreESX_SX_EEEEENS4_13SM90_TMA_LOADENS4_14ComposedLayoutINS4_7SwizzleILi3ELi4ELi3EEENS4_18smem_ptr_flag_bitsILi16EEENST_INS5_IJNSA_ILi8EEESF_EEENS5_IJSF_SB_EEEEEEEvNS4_8identityES10_S1A_vS1B_EENS_8epilogue10collective6detail29Sm90TmaWarpSpecializedAdapterINS1E_15DefaultEpilogueISI_SJ_SJ_NS1D_6thread17LinearCombinationISI_Li1EffLNS1I_9ScaleType4KindE0ELNS_15FloatRoundStyleE2ESI_EENS1_15EpilogueDefaultEEEEEvvEEEEvNT_6ParamsE)
	.align		4
        /*000c*/ 	.word	index@(__assertfail)
	.align		4
        /*0010*/ 	.word	0x00000000
	.align		4
        /*0014*/ 	.word	0xfffffffe
	.align		4
        /*0018*/ 	.word	0x00000000
	.align		4
        /*001c*/ 	.word	0xfffffffd
	.align		4
        /*0020*/ 	.word	0x00000000
	.align		4
        /*0024*/ 	.word	0xfffffffc


//--------------------- .nv.constant4             --------------------------
	.section	.nv.constant4,"a",@progbits
	.align	8
	.align		8
.nv.constant4:
        /*0000*/ 	.dword	__assertfail
	.align		8
        /*0008*/ 	.dword	__unnamed_1
	.align		8
        /*0010*/ 	.dword	_ZN39_INTERNAL_2e83ebe3_4_k_cu_a7265602_26374cuda3std3__45__cpo5beginE
	.align		8
        /*0018*/ 	.dword	_ZN39_INTERNAL_2e83ebe3_4_k_cu_a7265602_26374cuda3std3__45__cpo3endE
	.align		8
        /*0020*/ 	.dword	_ZN39_INTERNAL_2e83ebe3_4_k_cu_a7265602_26374cuda3std3__45__cpo6cbeginE
	.align		8
        /*0028*/ 	.dword	_ZN39_INTERNAL_2e83ebe3_4_k_cu_a7265602_26374cuda3std3__45__cpo4cendE
	.align		8
        /*0030*/ 	.dword	_ZN39_INTERNAL_2e83ebe3_4_k_cu_a7265602_26374cuda3std3__441_GLOBAL__N__2e83ebe3_4_k_cu_a7265602_26376ignoreE
	.align		8
        /*0038*/ 	.dword	_ZN39_INTERNAL_2e83ebe3_4_k_cu_a7265602_26374cuda3std3__419piecewise_constructE
	.align		8
        /*0040*/ 	.dword	_ZN39_INTERNAL_2e83ebe3_4_k_cu_a7265602_26374cuda3std3__48in_placeE
	.align		8
        /*0048*/ 	.dword	_ZN39_INTERNAL_2e83ebe3_4_k_cu_a7265602_26374cuda3std6ranges3__45__cpo4swapE
	.align		8
        /*0050*/ 	.dword	_ZN39_INTERNAL_2e83ebe3_4_k_cu_a7265602_26374cuda3std6ranges3__45__cpo9iter_moveE
	.align		8
        /*0058*/ 	.dword	_ZN39_INTERNAL_2e83ebe3_4_k_cu_a7265602_26374cute7productE
	.align		8
        /*0060*/ 	.dword	_ZN39_INTERNAL_2e83ebe3_4_k_cu_a7265602_26374cute1_E
	.align		8
        /*0068*/ 	.dword	$str$22
	.align		8
        /*0070*/ 	.dword	$str$23


//--------------------- .text._ZN7cutlass13device_kernelINS_4gemm6kernel13GemmUniversalIN4cute5tupleIJiiiiEEENS1_10collective13CollectiveMmaINS1_34MainloopSm90TmaGmmaWarpSpecializedILi7ENS5_IJNS4_1CILi1EEESB_SB_EEENS1_32KernelTmaWarpSpecializedPingpongEEENS5_IJNSA_ILi64EEESF_NSA_ILi128EEEEEENS_6half_tENS5_IJlSB_lEEESI_SJ_NS4_8TiledMMAINS4_8MMA_AtomIJNS4_4SM904GMMA25MMA_64x64x16_F32F16F16_SSILNSN_5MajorE0ELSP_0ELNSN_7ScaleInE1ELSQ_1EEEEEENS4_6LayoutISC_NS5_IJNSA_ILi0EEESU_SU_EEEEENS5_IJNS4_10UnderscoreESX_SX_EEEEENS4_13SM90_TMA_LOADENS4_14ComposedLayoutINS4_7SwizzleILi3ELi4ELi3EEENS4_18smem_ptr_flag_bitsILi16EEENST_INS5_IJNSA_ILi8EEESF_EEENS5_IJSF_SB_EEEEEEEvNS4_8identityES10_S1A_vS1B_EENS_8epilogue10collective6detail29Sm90TmaWarpSpecializedAdapterINS1E_15DefaultEpilogueISI_SJ_SJ_NS1D_6thread17LinearCombinationISI_Li1EffLNS1I_9ScaleType4KindE0ELNS_15FloatRoundStyleE2ESI_EENS1_15EpilogueDefaultEEEEEvvEEEEvNT_6ParamsE --------------------------
	.section	.text._ZN7cutlass13device_kernelINS_4gemm6kernel13GemmUniversalIN4cute5tupleIJiiiiEEENS1_10collective13CollectiveMmaINS1_34MainloopSm90TmaGmmaWarpSpecializedILi7ENS5_IJNS4_1CILi1EEESB_SB_EEENS1_32KernelTmaWarpSpecializedPingpongEEENS5_IJNSA_ILi64EEESF_NSA_ILi128EEEEEENS_6half_tENS5_IJlSB_lEEESI_SJ_NS4_8TiledMMAINS4_8MMA_AtomIJNS4_4SM904GMMA25MMA_64x64x16_F32F16F16_SSILNSN_5MajorE0ELSP_0ELNSN_7ScaleInE1ELSQ_1EEEEEENS4_6LayoutISC_NS5_IJNSA_ILi0EEESU_SU_EEEEENS5_IJNS4_10UnderscoreESX_SX_EEEEENS4_13SM90_TMA_LOADENS4_14ComposedLayoutINS4_7SwizzleILi3ELi4ELi3EEENS4_18smem_ptr_flag_bitsILi16EEENST_INS5_IJNSA_ILi8EEESF_EEENS5_IJSF_SB_EEEEEEEvNS4_8identityES10_S1A_vS1B_EENS_8epilogue10collective6detail29Sm90TmaWarpSpecializedAdapterINS1E_15DefaultEpilogueISI_SJ_SJ_NS1D_6thread17LinearCombinationISI_Li1EffLNS1I_9ScaleType4KindE0ELNS_15FloatRoundStyleE2ESI_EENS1_15EpilogueDefaultEEEEEvvEEEEvNT_6ParamsE,"ax",@progbits
	.align	128
.text._ZN7cutlass13device_kernelINS_4gemm6kernel13GemmUniversalIN4cute5tupleIJiiiiEEENS1_10collective13CollectiveMmaINS1_34MainloopSm90TmaGmmaWarpSpecializedILi7ENS5_IJNS4_1CILi1EEESB_SB_EEENS1_32KernelTmaWarpSpecializedPingpongEEENS5_IJNSA_ILi64EEESF_NSA_ILi128EEEEEENS_6half_tENS5_IJlSB_lEEESI_SJ_NS4_8TiledMMAINS4_8MMA_AtomIJNS4_4SM904GMMA25MMA_64x64x16_F32F16F16_SSILNSN_5MajorE0ELSP_0ELNSN_7ScaleInE1ELSQ_1EEEEEENS4_6LayoutISC_NS5_IJNSA_ILi0EEESU_SU_EEEEENS5_IJNS4_10UnderscoreESX_SX_EEEEENS4_13SM90_TMA_LOADENS4_14ComposedLayoutINS4_7SwizzleILi3ELi4ELi3EEENS4_18smem_ptr_flag_bitsILi16EEENST_INS5_IJNSA_ILi8EEESF_EEENS5_IJSF_SB_EEEEEEEvNS4_8identityES10_S1A_vS1B_EENS_8epilogue10collective6detail29Sm90TmaWarpSpecializedAdapterINS1E_15DefaultEpilogueISI_SJ_SJ_NS1D_6thread17LinearCombinationISI_Li1EffLNS1I_9ScaleType4KindE0ELNS_15FloatRoundStyleE2ESI_EENS1_15EpilogueDefaultEEEEEvvEEEEvNT_6ParamsE:
        .type           _ZN7cutlass13device_kernelINS_4gemm6kernel13GemmUniversalIN4cute5tupleIJiiiiEEENS1_10collective13CollectiveMmaINS1_34MainloopSm90TmaGmmaWarpSpecializedILi7ENS5_IJNS4_1CILi1EEESB_SB_EEENS1_32KernelTmaWarpSpecializedPingpongEEENS5_IJNSA_ILi64EEESF_NSA_ILi128EEEEEENS_6half_tENS5_IJlSB_lEEESI_SJ_NS4_8TiledMMAINS4_8MMA_AtomIJNS4_4SM904GMMA25MMA_64x64x16_F32F16F16_SSILNSN_5MajorE0ELSP_0ELNSN_7ScaleInE1ELSQ_1EEEEEENS4_6LayoutISC_NS5_IJNSA_ILi0EEESU_SU_EEEEENS5_IJNS4_10UnderscoreESX_SX_EEEEENS4_13SM90_TMA_LOADENS4_14ComposedLayoutINS4_7SwizzleILi3ELi4ELi3EEENS4_18smem_ptr_flag_bitsILi16EEENST_INS5_IJNSA_ILi8EEESF_EEENS5_IJSF_SB_EEEEEEEvNS4_8identityES10_S1A_vS1B_EENS_8epilogue10collective6detail29Sm90TmaWarpSpecializedAdapterINS1E_15DefaultEpilogueISI_SJ_SJ_NS1D_6thread17LinearCombinationISI_Li1EffLNS1I_9ScaleType4KindE0ELNS_15FloatRoundStyleE2ESI_EENS1_15EpilogueDefaultEEEEEvvEEEEvNT_6ParamsE,@function
        .size           _ZN7cutlass13device_kernelINS_4gemm6kernel13GemmUniversalIN4cute5tupleIJiiiiEEENS1_10collective13CollectiveMmaINS1_34MainloopSm90TmaGmmaWarpSpecializedILi7ENS5_IJNS4_1CILi1EEESB_SB_EEENS1_32KernelTmaWarpSpecializedPingpongEEENS5_IJNSA_ILi64EEESF_NSA_ILi128EEEEEENS_6half_tENS5_IJlSB_lEEESI_SJ_NS4_8TiledMMAINS4_8MMA_AtomIJNS4_4SM904GMMA25MMA_64x64x16_F32F16F16_SSILNSN_5MajorE0ELSP_0ELNSN_7ScaleInE1ELSQ_1EEEEEENS4_6LayoutISC_NS5_IJNSA_ILi0EEESU_SU_EEEEENS5_IJNS4_10UnderscoreESX_SX_EEEEENS4_13SM90_TMA_LOADENS4_14ComposedLayoutINS4_7SwizzleILi3ELi4ELi3EEENS4_18smem_ptr_flag_bitsILi16EEENST_INS5_IJNSA_ILi8EEESF_EEENS5_IJSF_SB_EEEEEEEvNS4_8identityES10_S1A_vS1B_EENS_8epilogue10collective6detail29Sm90TmaWarpSpecializedAdapterINS1E_15DefaultEpilogueISI_SJ_SJ_NS1D_6thread17LinearCombinationISI_Li1EffLNS1I_9ScaleType4KindE0ELNS_15FloatRoundStyleE2ESI_EENS1_15EpilogueDefaultEEEEEvvEEEEvNT_6ParamsE,(.L_x_139 - _ZN7cutlass13device_kernelINS_4gemm6kernel13GemmUniversalIN4cute5tupleIJiiiiEEENS1_10collective13CollectiveMmaINS1_34MainloopSm90TmaGmmaWarpSpecializedILi7ENS5_IJNS4_1CILi1EEESB_SB_EEENS1_32KernelTmaWarpSpecializedPingpongEEENS5_IJNSA_ILi64EEESF_NSA_ILi128EEEEEENS_6half_tENS5_IJlSB_lEEESI_SJ_NS4_8TiledMMAINS4_8MMA_AtomIJNS4_4SM904GMMA25MMA_64x64x16_F32F16F16_SSILNSN_5MajorE0ELSP_0ELNSN_7ScaleInE1ELSQ_1EEEEEENS4_6LayoutISC_NS5_IJNSA_ILi0EEESU_SU_EEEEENS5_IJNS4_10UnderscoreESX_SX_EEEEENS4_13SM90_TMA_LOADENS4_14ComposedLayoutINS4_7SwizzleILi3ELi4ELi3EEENS4_18smem_ptr_flag_bitsILi16EEENST_INS5_IJNSA_ILi8EEESF_EEENS5_IJSF_SB_EEEEEEEvNS4_8identityES10_S1A_vS1B_EENS_8epilogue10collective6detail29Sm90TmaWarpSpecializedAdapterINS1E_15DefaultEpilogueISI_SJ_SJ_NS1D_6thread17LinearCombinationISI_Li1EffLNS1I_9ScaleType4KindE0ELNS_15FloatRoundStyleE2ESI_EENS1_15EpilogueDefaultEEEEEvvEEEEvNT_6ParamsE)
        .other          _ZN7cutlass13device_kernelINS_4gemm6kernel13GemmUniversalIN4cute5tupleIJiiiiEEENS1_10collective13CollectiveMmaINS1_34MainloopSm90TmaGmmaWarpSpecializedILi7ENS5_IJNS4_1CILi1EEESB_SB_EEENS1_32KernelTmaWarpSpecializedPingpongEEENS5_IJNSA_ILi64EEESF_NSA_ILi128EEEEEENS_6half_tENS5_IJlSB_lEEESI_SJ_NS4_8TiledMMAINS4_8MMA_AtomIJNS4_4SM904GMMA25MMA_64x64x16_F32F16F16_SSILNSN_5MajorE0ELSP_0ELNSN_7ScaleInE1ELSQ_1EEEEEENS4_6LayoutISC_NS5_IJNSA_ILi0EEESU_SU_EEEEENS5_IJNS4_10UnderscoreESX_SX_EEEEENS4_13SM90_TMA_LOADENS4_14ComposedLayoutINS4_7SwizzleILi3ELi4ELi3EEENS4_18smem_ptr_flag_bitsILi16EEENST_INS5_IJNSA_ILi8EEESF_EEENS5_IJSF_SB_EEEEEEEvNS4_8identityES10_S1A_vS1B_EENS_8epilogue10collective6detail29Sm90TmaWarpSpecializedAdapterINS1E_15DefaultEpilogueISI_SJ_SJ_NS1D_6thread17LinearCombinationISI_Li1EffLNS1I_9ScaleType4KindE0ELNS_15FloatRoundStyleE2ESI_EENS1_15EpilogueDefaultEEEEEvvEEEEvNT_6ParamsE,@"STO_CUDA_ENTRY STV_DEFAULT"
_ZN7cutlass13device_kernelINS_4gemm6kernel13GemmUniversalIN4cute5tupleIJiiiiEEENS1_10collective13CollectiveMmaINS1_34MainloopSm90TmaGmmaWarpSpecializedILi7ENS5_IJNS4_1CILi1EEESB_SB_EEENS1_32KernelTmaWarpSpecializedPingpongEEENS5_IJNSA_ILi64EEESF_NSA_ILi128EEEEEENS_6half_tENS5_IJlSB_lEEESI_SJ_NS4_8TiledMMAINS4_8MMA_AtomIJNS4_4SM904GMMA25MMA_64x64x16_F32F16F16_SSILNSN_5MajorE0ELSP_0ELNSN_7ScaleInE1ELSQ_1EEEEEENS4_6LayoutISC_NS5_IJNSA_ILi0EEESU_SU_EEEEENS5_IJNS4_10UnderscoreESX_SX_EEEEENS4_13SM90_TMA_LOADENS4_14ComposedLayoutINS4_7SwizzleILi3ELi4ELi3EEENS4_18smem_ptr_flag_bitsILi16EEENST_INS5_IJNSA_ILi8EEESF_EEENS5_IJSF_SB_EEEEEEEvNS4_8identityES10_S1A_vS1B_EENS_8epilogue10collective6detail29Sm90TmaWarpSpecializedAdapterINS1E_15DefaultEpilogueISI_SJ_SJ_NS1D_6thread17LinearCombinationISI_Li1EffLNS1I_9ScaleType4KindE0ELNS_15FloatRoundStyleE2ESI_EENS1_15EpilogueDefaultEEEEEvvEEEEvNT_6ParamsE:
[----:B------:R-:W0:Y:S02]  /*0000*/  LDC R1, c[0x0][0x28] ;  /* 0x00000a00ff017b82 */ /* 0x000e240000000800 */
[----:B0-----:R-:W-:Y:S01]  /*0010*/  VIADD R1, R1, 0xfffffff8 ;  /* 0xfffffff801017836 */ /* 0x001fe20000000000 */
[----:B------:R-:W0:Y:S01]  /*0020*/  S2R R4, SR_TID.X ;  /* 0x0000000000047919 */ /* 0x000e220000002100 */
[----:B------:R-:W-:Y:S01]  /*0030*/  ELECT P0, URZ, PT ;  /* 0x00000000003f782f */ /* 0x000fe20003800000 */
[----:B------:R-:W-:Y:S01]  /*0040*/  BSSY B0, `(.L_x_0) ;  /* 0x000000f000007945 */ /* 0x000fe20003800000 */
[--C-:B0-----:R-:W-:Y:S02]  /*0050*/  SHF.R.U32.HI R0, RZ, 0x5, R4.reuse ;  /* 0x00000005ff007819 */ /* 0x101fe40000011604 */
[----:B------:R-:W-:-:S03]  /*0060*/  SHF.R.U32.HI R5, RZ, 0x7, R4 ;  /* 0x00000007ff057819 */ /* 0x000fc60000011604 */
[----:B------:R-:W0:Y:S04]  /*0070*/  SHFL.IDX PT, R2, R0, RZ, 0x1f ;  /* 0x00001fff00027589 */ /* 0x000e2800000e0000 */
[----:B------:R1:W2:Y:S01]  /*0080*/  SHFL.IDX PT, R7, R5, RZ, 0x1f ;  /* 0x00001fff05077589 */ /* 0x0002a200000e0000 */
[----:B0-----:R-:W-:-:S13]  /*0090*/  ISETP.NE.OR P0, PT, R2, RZ, !P0 ;  /* 0x000000ff0200720c */ /* 0x001fda0004705670 */
[----:B-12---:R-:W-:Y:S05]  /*00a0*/  @P0 BRA `(.L_x_1) ;  /* 0x0000000000200947 */ /* 0x006fea0003800000 */
[----:B------:R-:W-:Y:S02]  /*00b0*/  ULDC.64 UR4, c[0x0][0x198] ;  /* 0x0000660000047ab9 */ /* 0x000fe40000000a00 */
[----:B------:R-:W-:Y:S02]  /*00c0*/  UIADD3 UR6, UP0, UR4, 0xf0, URZ ;  /* 0x000000f004067890 */ /* 0x000fe4000ff1e03f */
[----:B------:R-:W-:Y:S02]  /*00d0*/  UIADD3 UR4, UP1, UR4, 0x1f0, URZ ;  /* 0x000001f004047890 */ /* 0x000fe4000ff3e03f */
[----:B------:R-:W-:Y:S02]  /*00e0*/  UIADD3.X UR7, URZ, UR5, URZ, UP0, !UPT ;  /* 0x000000053f077290 */ /* 0x000fe400087fe43f */
[----:B------:R-:W-:-:S07]  /*00f0*/  UIADD3.X UR5, URZ, UR5, URZ, UP1, !UPT ;  /* 0x000000053f057290 */ /* 0x000fce0008ffe43f */
[----:B------:R0:W-:Y:S02]  /*0100*/  UTMACCTL.PF [UR6] ;  /* 0x00000000060079b9 */ /* 0x0001e40008040000 */
[----:B------:R0:W-:Y:S02]  /*0110*/  UTMACCTL.PF [UR4] ;  /* 0x00000000040079b9 */ /* 0x0001e40008040000 */
[----:B0-----:R-:W-:Y:S01]  /*0120*/  NOP ;  /* 0x0000000000007918 */ /* 0x001fe20000000000 */
.L_x_1:
[----:B------:R-:W-:Y:S05]  /*0130*/  BSYNC B0 ;  /* 0x0000000000007941 */ /* 0x000fea0003800000 */
.L_x_0:
[----:B------:R-:W0:Y:S02]  /*0140*/  SHFL.IDX PT, R3, R0, RZ, 0x1f ;  /* 0x00001fff00037589 */ /* 0x000e2400000e0000 */
[----:B0-----:R-:W-:-:S13]  /*0150*/  ISETP.NE.AND P0, PT, R3, RZ, PT ;  /* 0x000000ff0300720c */ /* 0x001fda0003f05270 */
[----:B------:R-:W-:Y:S05]  /*0160*/  @P0 BRA `(.L_x_2) ;  /* 0x0000000000700947 */ /* 0x000fea0003800000 */
[----:B------:R-:W0:Y:S01]  /*0170*/  S2UR UR8, SR_CgaCtaId ;  /* 0x00000000000879c3 */ /* 0x000e220000008800 */
[----:B------:R-:W-:Y:S01]  /*0180*/  UMOV UR4, 0x400 ;  /* 0x0000040000047882 */ /* 0x000fe20000000000 */
[----:B------:R-:W-:Y:S01]  /*0190*/  UMOV UR5, 0x1 ;  /* 0x0000000100057882 */ /* 0x000fe20000000000 */
[----:B------:R-:W-:Y:S01]  /*01a0*/  UMOV UR6, 0x80 ;  /* 0x0000008000067882 */ /* 0x000fe20000000000 */
[----:B------:R-:W-:Y:S01]  /*01b0*/  ELECT P0, URZ, PT ;  /* 0x00000000003f782f */ /* 0x000fe20003800000 */
[----:B------:R-:W-:-:S04]  /*01c0*/  UIADD3 UR6, -UR6, 0x100000, URZ ;  /* 0x0010000006067890 */ /* 0x000fc8000fffe13f */
[----:B------:R-:W-:Y:S02]  /*01d0*/  USHF.L.U32 UR7, UR6, 0xb, URZ ;  /* 0x0000000b06077899 */ /* 0x000fe4000800063f */
[----:B------:R-:W-:Y:S02]  /*01e0*/  USHF.L.U32 UR6, UR6, 0x1, URZ ;  /* 0x0000000106067899 */ /* 0x000fe4000800063f */
[----:B0-----:R-:W-:Y:S02]  /*01f0*/  ULEA UR8, UR8, UR4, 0x18 ;  /* 0x0000000408087291 */ /* 0x001fe4000f8ec03f */
[----:B------:R-:W-:-:S04]  /*0200*/  UIADD3 UR4, -UR5, 0x100000, URZ ;  /* 0x0010000005047890 */ /* 0x000fc8000fffe13f */
[----:B------:R-:W-:Y:S02]  /*0210*/  USHF.L.U32 UR5, UR4, 0xb, URZ ;  /* 0x0000000b04057899 */ /* 0x000fe4000800063f */
[----:B------:R-:W-:Y:S01]  /*0220*/  USHF.L.U32 UR4, UR4, 0x1, URZ ;  /* 0x0000000104047899 */ /* 0x000fe2000800063f */
[----:B------:R-:W0:Y:S11]  /*0230*/  FENCE.VIEW.ASYNC.S ;  /* 0x00000000000073c6 */ /* 0x000e360000000000 */
[----:B0-----:R0:W1:Y:S01]  /*0240*/  SYNCS.EXCH.64 URZ, [UR8], UR4 ;  /* 0x00000004083f75b2 */ /* 0x0010620008000100 */
[----:B------:R0:W2:Y:S01]  /*0250*/  SYNCS.EXCH.64 URZ, [UR8+0x38], UR6 ;  /* 0x00003806083f75b2 */ /* 0x0000a20008000100 */
[----:B------:R0:W3:Y:S01]  /*0260*/  SYNCS.EXCH.64 URZ, [UR8+0x8], UR4 ;  /* 0x00000804083f75b2 */ /* 0x0000e20008000100 */
[----:B------:R0:W4:Y:S01]  /*0270*/  SYNCS.EXCH.64 URZ, [UR8+0x40], UR6 ;  /* 0x00004006083f75b2 */ /* 0x0001220008000100 */
[----:B------:R0:W0:Y:S01]  /*0280*/  SYNCS.EXCH.64 URZ, [UR8+0x10], UR4 ;  /* 0x00001004083f75b2 */ /* 0x0000220008000100 */
        /* <DEDUP_REMOVED lines=9> */
[----:B------:R-:W-:Y:S01]  /*0320*/  NOP ;  /* 0x0000000000007918 */ /* 0x000fe20000000000 */
.L_x_2:
[----:B------:R-:W5:Y:S01]  /*0330*/  SHFL.IDX PT, R6, R0, RZ, 0x1f ;  /* 0x00001fff00067589 */ /* 0x000f6200000e0000 */
[----:B------:R-:W-:Y:S01]  /*0340*/  ELECT P0, URZ, PT ;  /* 0x00000000003f782f */ /* 0x000fe20003800000 */
[----:B------:R-:W-:Y:S01]  /*0350*/  NOP ;  /* 0x0000000000007918 */ /* 0x000fe20000000000 */
[----:B------:R-:W-:Y:S01]  /*0360*/  ELECT P1, URZ, PT ;  /* 0x00000000003f782f */ /* 0x000fe20003820000 */
[----:B------:R-:W1:Y:S01]  /*0370*/  SHFL.IDX PT, R3, R0, RZ, 0x1f ;  /* 0x00001fff00037589 */ /* 0x000e6200000e0000 */
[----:B0-----:R-:W-:Y:S01]  /*0380*/  UMOV UR4, 0x20 ;  /* 0x0000002000047882 */ /* 0x001fe20000000000 */
[----:B------:R-:W-:Y:S01]  /*0390*/  UMOV UR11, 0x80 ;  /* 0x00000080000b7882 */ /* 0x000fe20000000000 */
[----:B------:R-:W-:Y:S01]  /*03a0*/  NOP ;  /* 0x0000000000007918 */ /* 0x000fe20000000000 */
[----:B------:R-:W0:Y:S01]  /*03b0*/  SHFL.IDX PT, R5, R5, RZ, 0x1f ;  /* 0x00001fff05057589 */ /* 0x000e2200000e0000 */
[C---:B------:R-:W-:Y:S01]  /*03c0*/  VIADD R31, R7.reuse, 0xffffffff ;  /* 0xffffffff071f7836 */ /* 0x040fe20000000000 */
[----:B------:R-:W-:Y:S01]  /*03d0*/  ULDC.64 UR36, c[0x0][0x208] ;  /* 0x0000820000247ab9 */ /* 0x000fe20000000a00 */
[----:B------:R-:W-:-:S03]  /*03e0*/  ISETP.NE.AND P2, PT, R7, RZ, PT ;  /* 0x000000ff0700720c */ /* 0x000fc60003f45270 */
[----:B------:R-:W-:Y:S02]  /*03f0*/  ISETP.GE.U32.AND P3, PT, R31, 0x2, PT ;  /* 0x000000021f00780c */ /* 0x000fe40003f66070 */
[----:B-----5:R-:W-:Y:S02]  /*0400*/  ISETP.NE.OR P0, PT, R6, RZ, !P0 ;  /* 0x000000ff0600720c */ /* 0x020fe40004705670 */
[----:B-1----:R-:W-:Y:S02]  /*0410*/  ISETP.NE.OR P1, PT, R3, RZ, !P1 ;  /* 0x000000ff0300720c */ /* 0x002fe40004f25670 */
[----:B------:R-:W-:Y:S02]  /*0420*/  SHF.R.S32.HI R3, RZ, 0x1f, R2 ;  /* 0x0000001fff037819 */ /* 0x000fe40000011402 */
[----:B0-----:R-:W-:Y:S02]  /*0430*/  R2UR UR43, R5 ;  /* 0x00000000052b72ca */ /* 0x001fe400000e0000 */
[----:B------:R-:W-:-:S05]  /*0440*/  LEA.HI R3, R3, R2, RZ, 0x2 ;  /* 0x0000000203037211 */ /* 0x000fca00078f10ff */
[----:B------:R-:W-:Y:S01]  /*0450*/  VOTEU.ALL UP0, P0 ;  /* 0x00000000003f7886 */ /* 0x000fe20000000000 */
[----:B------:R-:W-:Y:S01]  /*0460*/  LOP3.LUT R3, R3, 0xfffffffc, RZ, 0xc0, !PT ;  /* 0xfffffffc03037812 */ /* 0x000fe200078ec0ff */
[----:B------:R-:W-:-:S03]  /*0470*/  VOTEU.ALL UP1, P1 ;  /* 0x00000000003f7886 */ /* 0x000fc60000820000 */
[----:B------:R-:W0:Y:S01]  /*0480*/  @!UP0 S2UR UR7, SR_CgaCtaId ;  /* 0x00000000000789c3 */ /* 0x000e220000008800 */
[----:B------:R-:W-:Y:S01]  /*0490*/  @!UP0 UMOV UR6, 0x400 ;  /* 0x0000040000068882 */ /* 0x000fe20000000000 */
[----:B------:R-:W-:-:S04]  /*04a0*/  @!UP0 UIADD3 UR4, -UR4, 0x100000, URZ ;  /* 0x0010000004048890 */ /* 0x000fc8000fffe13f */
[----:B------:R-:W-:Y:S02]  /*04b0*/  @!UP0 USHF.L.U32 UR5, UR4, 0xb, URZ ;  /* 0x0000000b04058899 */ /* 0x000fe4000800063f */
[----:B------:R-:W-:Y:S01]  /*04c0*/  @!UP0 USHF.L.U32 UR4, UR4, 0x1, URZ ;  /* 0x0000000104048899 */ /* 0x000fe2000800063f */
[----:B------:R-:W-:Y:S01]  /*04d0*/  IMAD.IADD R14, R2, 0x1, -R3 ;  /* 0x00000001020e7824 */ /* 0x000fe200078e0a03 */
[----:B------:R-:W-:Y:S01]  /*04e0*/  @!UP1 UMOV UR9, 0x400 ;  /* 0x0000040000099882 */ /* 0x000fe20000000000 */
[----:B------:R-:W-:Y:S01]  /*04f0*/  VOTEU.ALL UP2, P1 ;  /* 0x00000000003f7886 */ /* 0x000fe20000840000 */
[----:B------:R-:W-:Y:S01]  /*0500*/  VOTEU.ALL UP3, P1 ;  /* 0x00000000003f7886 */ /* 0x000fe20000860000 */
[----:B------:R-:W-:Y:S01]  /*0510*/  VOTEU.ALL UP4, P1 ;  /* 0x00000000003f7886 */ /* 0x000fe20000880000 */
[----:B------:R-:W1:Y:S01]  /*0520*/  @!UP1 S2UR UR10, SR_CgaCtaId ;  /* 0x00000000000a99c3 */ /* 0x000e620000008800 */
[----:B------:R-:W-:Y:S01]  /*0530*/  VOTEU.ALL UP5, P1 ;  /* 0x00000000003f7886 */ /* 0x000fe200008a0000 */
[----:B------:R-:W-:-:S04]  /*0540*/  SHF.R.S32.HI R3, RZ, 0x1f, R4 ;  /* 0x0000001fff037819 */ /* 0x000fc80000011404 */
[----:B------:R-:W-:-:S04]  /*0550*/  LEA.HI R3, R3, R4, RZ, 0x7 ;  /* 0x0000000403037211 */ /* 0x000fc800078f38ff */
[----:B------:R-:W-:-:S05]  /*0560*/  LOP3.LUT R3, R3, 0xffffff80, RZ, 0xc0, !PT ;  /* 0xffffff8003037812 */ /* 0x000fca00078ec0ff */
[----:B------:R-:W-:Y:S01]  /*0570*/  IMAD.IADD R5, R4, 0x1, -R3 ;  /* 0x0000000104057824 */ /* 0x000fe200078e0a03 */
[----:B0-----:R-:W-:Y:S02]  /*0580*/  @!UP0 ULEA UR8, UR7, UR6, 0x18 ;  /* 0x0000000607088291 */ /* 0x001fe4000f8ec03f */
[----:B------:R-:W-:-:S04]  /*0590*/  @!UP1 UIADD3 UR6, -UR11, 0x100000, URZ ;  /* 0x001000000b069890 */ /* 0x000fc8000fffe13f */
[----:B------:R-:W-:Y:S02]  /*05a0*/  @!UP1 USHF.L.U32 UR7, UR6, 0xb, URZ ;  /* 0x0000000b06079899 */ /* 0x000fe4000800063f */
[----:B------:R-:W-:Y:S01]  /*05b0*/  @!UP1 USHF.L.U32 UR6, UR6, 0x1, URZ ;  /* 0x0000000106069899 */ /* 0x000fe2000800063f */
[----:B------:R-:W-:Y:S01]  /*05c0*/  VOTEU.ALL UP0, P0 ;  /* 0x00000000003f7886 */ /* 0x000fe20000000000 */
[----:B-1----:R-:W-:Y:S01]  /*05d0*/  @!UP1 ULEA UR9, UR10, UR9, 0x18 ;  /* 0x000000090a099291 */ /* 0x002fe2000f8ec03f */
[----:B------:R-:W-:Y:S02]  /*05e0*/  VOTEU.ALL UP1, P0 ;  /* 0x00000000003f7886 */ /* 0x000fe40000020000 */
[----:B------:R-:W-:Y:S01]  /*05f0*/  ULDC.64 UR10, c[0x0][0x598] ;  /* 0x00016600000a7ab9 */ /* 0x000fe20000000a00 */
[----:B------:R-:W-:Y:S01]  /*0600*/  ISETP.NE.AND P0, PT, R14, 0x3, PT ;  /* 0x000000030e00780c */ /* 0x000fe20003f05270 */
[----:B------:R-:W0:Y:S02]  /*0610*/  FENCE.VIEW.ASYNC.S ;  /* 0x00000000000073c6 */ /* 0x000e240000000000 */
[----:B0-----:R0:W2:Y:S01]  /*0620*/  @!UP0 SYNCS.EXCH.64 URZ, [UR8+0xa0], UR4 ;  /* 0x0000a004083f85b2 */ /* 0x0010a20008000100 */
[----:B------:R-:W-:-:S02]  /*0630*/  ISETP.NE.U32.AND P1, PT, RZ, UR10, PT ;  /* 0x0000000aff007c0c */ /* 0x000fc4000bf25070 */
[----:B------:R-:W-:Y:S02]  /*0640*/  ISETP.EQ.OR P0, PT, R14, RZ, !P0 ;  /* 0x000000ff0e00720c */ /* 0x000fe40004702670 */
[----:B------:R-:W-:Y:S02]  /*0650*/  ISETP.NE.AND.EX P1, PT, RZ, UR11, PT, P1 ;  /* 0x0000000bff007c0c */ /* 0x000fe4000bf25310 */
[----:B------:R-:W-:-:S04]  /*0660*/  ISETP.EQ.AND P0, PT, R7, RZ, P0 ;  /* 0x000000ff0700720c */ /* 0x000fc80000702270 */
[----:B------:R-:W-:-:S04]  /*0670*/  SEL R23, RZ, 0x1, !P0 ;  /* 0x00000001ff177807 */ /* 0x000fc80004000000 */
[----:B------:R-:W-:Y:S01]  /*0680*/  SEL R23, R23, 0x2, P3 ;  /* 0x0000000217177807 */ /* 0x000fe20001800000 */
[----:B------:R0:W2:Y:S01]  /*0690*/  @!UP1 SYNCS.EXCH.64 URZ, [UR8+0xa8], UR4 ;  /* 0x0000a804083f95b2 */ /* 0x0000a20008000100 */
[----:B------:R-:W-:Y:S01]  /*06a0*/  NOP ;  /* 0x0000000000007918 */ /* 0x000fe20000000000 */
[----:B------:R0:W2:Y:S01]  /*06b0*/  @!UP2 SYNCS.EXCH.64 URZ, [UR9+0x80], UR6 ;  /* 0x00008006093fa5b2 */ /* 0x0000a20008000100 */
[----:B------:R0:W2:Y:S01]  /*06c0*/  @!UP3 SYNCS.EXCH.64 URZ, [UR9+0x88], UR6 ;  /* 0x00008806093fb5b2 */ /* 0x0000a20008000100 */
[----:B------:R0:W2:Y:S01]  /*06d0*/  @!UP4 SYNCS.EXCH.64 URZ, [UR9+0x90], UR6 ;  /* 0x00009006093fc5b2 */ /* 0x0000a20008000100 */
[----:B------:R0:W2:Y:S01]  /*06e0*/  @!UP5 SYNCS.EXCH.64 URZ, [UR9+0x98], UR6 ;  /* 0x00009806093fd5b2 */ /* 0x0000a20008000100 */
[----:B------:R-:W-:Y:S01]  /*06f0*/  NOP ;  /* 0x0000000000007918 */ /* 0x000fe20000000000 */
[----:B--234-:R-:W-:Y:S06]  /*0700*/  BAR.SYNC.DEFER_BLOCKING 0x0 ;  /* 0x0000000000007b1d */ /* 0x01cfec0000010000 */
[----:B0-----:R-:W-:Y:S05]  /*0710*/  @!P1 BRA `(.L_x_3) ;  /* 0x00000000001c9947 */ /* 0x001fea0003800000 */
[----:B------:R-:W0:Y:S02]  /*0720*/  LDC.64 R2, c[0x0][0x598] ;  /* 0x00016600ff027b82 */ /* 0x000e240000000a00 */
[----:B0-----:R-:W2:Y:S02]  /*0730*/  LDG.E.64 R2, desc[UR36][R2.64] ;  /* 0x0000002402027981 */ /* 0x001ea4000c1e1b00 */
[----:B--2---:R-:W-:-:S04]  /*0740*/  ISETP.NE.U32.AND P0, PT, R2, RZ, PT ;  /* 0x000000ff0200720c */ /* 0x004fc80003f05070 */
[----:B------:R-:W-:-:S13]  /*0750*/  ISETP.NE.AND.EX P0, PT, R3, RZ, PT, P0 ;  /* 0x000000ff0300720c */ /* 0x000fda0003f05300 */
[----:B------:R-:W-:Y:S05]  /*0760*/  @!P0 BRA `(.L_x_3) ;  /* 0x0000000000088947 */ /* 0x000fea0003800000 */
[----:B------:R1:W5:Y:S01]  /*0770*/  LD.E R56, desc[UR36][R2.64] ;  /* 0x0000002402387980 */ /* 0x000362000c101900 */
[----:B------:R-:W-:Y:S05]  /*0780*/  BRA `(.L_x_4) ;  /* 0x0000000000247947 */ /* 0x000fea0003800000 */
.L_x_3:
[----:B------:R-:W-:Y:S02]  /*0790*/  ULDC.64 UR4, c[0x0][0x588] ;  /* 0x0001620000047ab9 */ /* 0x000fe40000000a00 */
[----:B------:R-:W-:-:S04]  /*07a0*/  ISETP.NE.U32.AND P0, PT, RZ, UR4, PT ;  /* 0x00000004ff007c0c */ /* 0x000fc8000bf05070 */
[----:B------:R-:W-:-:S13]  /*07b0*/  ISETP.NE.AND.EX P0, PT, RZ, UR5, PT, P0 ;  /* 0x00000005ff007c0c */ /* 0x000fda000bf05300 */
[----:B------:R-:W-:Y:S05]  /*07c0*/  @!P0 BRA `(.L_x_5) ;  /* 0x00000000000c8947 */ /* 0x000fea0003800000 */
[----:B------:R-:W0:Y:S02]  /*07d0*/  LDC.64 R56, c[0x0][0x588] ;  /* 0x00016200ff387b82 */ /* 0x000e240000000a00 */
[----:B0-----:R0:W5:Y:S01]  /*07e0*/  LDG.E R56, desc[UR36][R56.64] ;  /* 0x0000002438387981 */ /* 0x001162000c1e1900 */
[----:B------:R-:W-:Y:S05]  /*07f0*/  BRA `(.L_x_4) ;  /* 0x0000000000087947 */ /* 0x000fea0003800000 */
.L_x_5:
[----:B------:R-:W-:Y:S02]  /*0800*/  ULDC UR4, c[0x0][0x580] ;  /* 0x0001600000047ab9 */ /* 0x000fe40000000800 */
[----:B------:R-:W-:-:S07]  /*0810*/  IMAD.U32 R56, RZ, RZ, UR4 ;  /* 0x00000004ff387e24 */ /* 0x000fce000f8e00ff */
.L_x_4:
[----:B------:R-:W-:Y:S02]  /*0820*/  ULDC.64 UR4, c[0x0][0x5a0] ;  /* 0x0001680000047ab9 */ /* 0x000fe40000000a00 */
[----:B------:R-:W-:-:S04]  /*0830*/  ISETP.NE.U32.AND P0, PT, RZ, UR4, PT ;  /* 0x00000004ff007c0c */ /* 0x000fc8000bf05070 */
[----:B------:R-:W-:-:S13]  /*0840*/  ISETP.NE.AND.EX P0, PT, RZ, UR5, PT, P0 ;  /* 0x00000005ff007c0c */ /* 0x000fda000bf05300 */
[----:B------:R-:W-:Y:S05]  /*0850*/  @!P0 BRA `(.L_x_6) ;  /* 0x00000000001c8947 */ /* 0x000fea0003800000 */
[----:B-1----:R-:W1:Y:S02]  /*0860*/  LDC.64 R2, c[0x0][0x5a0] ;  /* 0x00016800ff027b82 */ /* 0x002e640000000a00 */
[----:B-1----:R-:W2:Y:S02]  /*0870*/  LDG.E.64 R2, desc[UR36][R2.64] ;  /* 0x0000002402027981 */ /* 0x002ea4000c1e1b00 */
[----:B--2---:R-:W-:-:S04]  /*0880*/  ISETP.NE.U32.AND P0, PT, R2, RZ, PT ;  /* 0x000000ff0200720c */ /* 0x004fc80003f05070 */
[----:B------:R-:W-:-:S13]  /*0890*/  ISETP.NE.AND.EX P0, PT, R3, RZ, PT, P0 ;  /* 0x000000ff0300720c */ /* 0x000fda0003f05300 */
[----:B------:R-:W-:Y:S05]  /*08a0*/  @!P0 BRA `(.L_x_6) ;  /* 0x0000000000088947 */ /* 0x000fea0003800000 */
[----:B0-----:R2:W5:Y:S01]  /*08b0*/  LD.E R57, desc[UR36][R2.64] ;  /* 0x0000002402397980 */ /* 0x001562000c101900 */
[----:B------:R-:W-:Y:S05]  /*08c0*/  BRA `(.L_x_7) ;  /* 0x0000000000247947 */ /* 0x000fea0003800000 */
.L_x_6:
[----:B------:R-:W-:Y:S02]  /*08d0*/  ULDC.64 UR4, c[0x0][0x590] ;  /* 0x0001640000047ab9 */ /* 0x000fe40000000a00 */
[----:B------:R-:W-:-:S04]  /*08e0*/  ISETP.NE.U32.AND P0, PT, RZ, UR4, PT ;  /* 0x00000004ff007c0c */ /* 0x000fc8000bf05070 */
[----:B------:R-:W-:-:S13]  /*08f0*/  ISETP.NE.AND.EX P0, PT, RZ, UR5, PT, P0 ;  /* 0x00000005ff007c0c */ /* 0x000fda000bf05300 */
[----:B------:R-:W-:Y:S05]  /*0900*/  @!P0 BRA `(.L_x_8) ;  /* 0x00000000000c8947 */ /* 0x000fea0003800000 */
[----:B-1----:R-:W0:Y:S02]  /*0910*/  LDC.64 R2, c[0x0][0x590] ;  /* 0x00016400ff027b82 */ /* 0x002e240000000a00 */
[----:B0-----:R0:W5:Y:S01]  /*0920*/  LDG.E R57, desc[UR36][R2.64] ;  /* 0x0000002402397981 */ /* 0x001162000c1e1900 */
[----:B------:R-:W-:Y:S05]  /*0930*/  BRA `(.L_x_7) ;  /* 0x0000000000087947 */ /* 0x000fea0003800000 */
.L_x_8:
[----:B------:R-:W-:Y:S02]  /*0940*/  ULDC UR4, c[0x0][0x584] ;  /* 0x0001610000047ab9 */ /* 0x000fe40000000800 */
[----:B0-----:R-:W-:-:S07]  /*0950*/  IMAD.U32 R57, RZ, RZ, UR4 ;  /* 0x00000004ff397e24 */ /* 0x001fce000f8e00ff */
.L_x_7:
[----:B012---:R-:W0:Y:S01]  /*0960*/  LDC R2, c[0x0][0x65c] ;  /* 0x00019700ff027b82 */ /* 0x007e220000000800 */
[----:B------:R-:W1:Y:S01]  /*0970*/  S2R R15, SR_CTAID.Y ;  /* 0x00000000000f7919 */ /* 0x000e620000002600 */
[----:B------:R-:W-:Y:S01]  /*0980*/  ULDC UR6, c[0x0][0x28c] ;  /* 0x0000a30000067ab9 */ /* 0x000fe20000000800 */
[----:B------:R-:W-:Y:S01]  /*0990*/  ISETP.NE.AND P0, PT, R7, 0x2, PT ;  /* 0x000000020700780c */ /* 0x000fe20003f05270 */
[----:B------:R-:W-:Y:S01]  /*09a0*/  UIADD3 UR6, UR6, 0x7f, URZ ;  /* 0x0000007f06067890 */ /* 0x000fe2000fffe03f */
[----:B------:R-:W2:Y:S01]  /*09b0*/  S2R R6, SR_CTAID.X ;  /* 0x0000000000067919 */ /* 0x000ea20000002500 */
[----:B------:R-:W-:Y:S01]  /*09c0*/  UMOV UR38, URZ ;  /* 0x0000003f00267c82 */ /* 0x000fe20008000000 */
[----:B------:R-:W-:Y:S01]  /*09d0*/  UMOV UR39, URZ ;  /* 0x0000003f00277c82 */ /* 0x000fe20008000000 */
[----:B------:R-:W-:Y:S01]  /*09e0*/  USHF.R.S32.HI UR7, URZ, 0x1f, UR6 ;  /* 0x0000001f3f077899 */ /* 0x000fe20008011406 */
[----:B------:R-:W-:-:S03]  /*09f0*/  ULDC.64 UR8, c[0x0][0x650] ;  /* 0x0001940000087ab9 */ /* 0x000fc60000000a00 */
[----:B------:R-:W-:-:S04]  /*0a00*/  ULEA.HI UR7, UR7, UR6, URZ, 0x7 ;  /* 0x0000000607077291 */ /* 0x000fc8000f8f383f */
[----:B------:R-:W-:Y:S01]  /*0a10*/  USHF.R.S32.HI UR40, URZ, 0x7, UR7 ;  /* 0x000000073f287899 */ /* 0x000fe20008011407 */
[----:B0-----:R-:W-:-:S13]  /*0a20*/  ISETP.NE.AND P1, PT, R2, 0x1, PT ;  /* 0x000000010200780c */ /* 0x001fda0003f25270 */
[----:B------:R-:W2:Y:S01]  /*0a30*/  @P1 LDC R17, c[0x0][0x10] ;  /* 0x00000400ff111b82 */ /* 0x000ea20000000800 */
[----:B-1----:R-:W-:Y:S02]  /*0a40*/  @P1 IMAD.MOV.U32 R8, RZ, RZ, R15 ;  /* 0x000000ffff081224 */ /* 0x002fe400078e000f */
[----:B------:R-:W-:Y:S02]  /*0a50*/  @P1 IMAD.MOV.U32 R9, RZ, RZ, RZ ;  /* 0x000000ffff091224 */ /* 0x000fe400078e00ff */
[----:B------:R-:W-:-:S03]  /*0a60*/  @P1 IMAD.MOV.U32 R7, RZ, RZ, RZ ;  /* 0x000000ffff071224 */ /* 0x000fc600078e00ff */
[----:B------:R-:W0:Y:S01]  /*0a70*/  @!P1 LDC R3, c[0x0][0xc] ;  /* 0x00000300ff039b82 */ /* 0x000e220000000800 */
[----:B------:R-:W-:Y:S01]  /*0a80*/  ULDC UR4, c[0x0][0xc] ;  /* 0x0000030000047ab9 */ /* 0x000fe20000000800 */
[----:B------:R-:W-:Y:S02]  /*0a90*/  ULDC UR5, c[0x0][0x10] ;  /* 0x0000040000057ab9 */ /* 0x000fe40000000800 */
[----:B------:R-:W-:-:S04]  /*0aa0*/  UIMAD.WIDE.U32 UR4, UR4, UR5, URZ ;  /* 0x00000005040472a5 */ /* 0x000fc8000f8e003f */
[----:B------:R-:W1:Y:S01]  /*0ab0*/  LDC R0, c[0x0][0x14] ;  /* 0x00000500ff007b82 */ /* 0x000e620000000800 */
[----:B--2---:R-:W-:-:S04]  /*0ac0*/  @P1 IMAD.WIDE.U32 R16, R6, R17, R8 ;  /* 0x0000001106101225 */ /* 0x004fc800078e0008 */
[----:B------:R-:W-:Y:S02]  /*0ad0*/  @P1 IMAD.IADD R17, R17, 0x1, R7 ;  /* 0x0000000111111824 */ /* 0x000fe400078e0207 */
[----:B------:R-:W-:Y:S02]  /*0ae0*/  IMAD.MOV.U32 R7, RZ, RZ, RZ ;  /* 0x000000ffff077224 */ /* 0x000fe400078e00ff */
[----:B0-----:R-:W-:-:S04]  /*0af0*/  @!P1 IMAD.WIDE.U32 R8, R3, R15, R6 ;  /* 0x0000000f03089225 */ /* 0x001fc800078e0006 */
[----:B------:R-:W-:Y:S02]  /*0b00*/  @!P1 IMAD.MOV.U32 R16, RZ, RZ, R8 ;  /* 0x000000ffff109224 */ /* 0x000fe400078e0008 */
[----:B-1----:R-:W-:-:S04]  /*0b10*/  IMAD.WIDE.U32 R10, R0, UR4, RZ ;  /* 0x00000004000a7c25 */ /* 0x002fc8000f8e00ff */
[----:B------:R-:W-:Y:S01]  /*0b20*/  IMAD R3, R0, UR5, RZ ;  /* 0x0000000500037c24 */ /* 0x000fe2000f8e02ff */
[----:B------:R0:W-:Y:S01]  /*0b30*/  STL.64 [R1], R10 ;  /* 0x0000000a01007387 */ /* 0x0001e20000100a00 */
[----:B------:R-:W-:Y:S02]  /*0b40*/  @!P1 IMAD.MOV.U32 R17, RZ, RZ, R9 ;  /* 0x000000ffff119224 */ /* 0x000fe400078e0009 */
[----:B------:R-:W-:Y:S01]  /*0b50*/  IMAD.IADD R0, R11, 0x1, R3 ;  /* 0x000000010b007824 */ /* 0x000fe200078e0203 */
[----:B------:R-:W-:Y:S06]  /*0b60*/  @P0 BRA `(.L_x_9) ;  /* 0x0000000000280947 */ /* 0x000fec0003800000 */
[----:B------:R-:W-:Y:S01]  /*0b70*/  UIMAD.WIDE.U32 UR4, UR40, 0x24924925, URZ ;  /* 0x24924925280478a5 */ /* 0x000fe2000f8e003f */
[----:B------:R-:W-:Y:S01]  /*0b80*/  IADD3 R16, P0, R16, R10, RZ ;  /* 0x0000000a10107210 */ /* 0x000fe20007f1e0ff */
[----:B------:R-:W-:Y:S02]  /*0b90*/  UISETP.GE.U32.AND UP0, UPT, UR40, 0x7, UPT ;  /* 0x000000072800788c */ /* 0x000fe4000bf06070 */
[----:B------:R-:W-:Y:S02]  /*0ba0*/  UIADD3 UR4, -UR5, UR40, URZ ;  /* 0x0000002805047290 */ /* 0x000fe4000fffe13f */
[----:B------:R-:W-:Y:S01]  /*0bb0*/  IMAD.X R17, R0, 0x1, R17, P0 ;  /* 0x0000000100117824 */ /* 0x000fe200000e0611 */
[----:B------:R-:W-:Y:S01]  /*0bc0*/  UMOV UR39, URZ ;  /* 0x0000003f00277c82 */ /* 0x000fe20008000000 */
[----:B------:R-:W-:-:S04]  /*0bd0*/  ULEA.HI UR4, UR4, UR5, URZ, 0x1f ;  /* 0x0000000504047291 */ /* 0x000fc8000f8ff83f */
[----:B------:R-:W-:-:S04]  /*0be0*/  USHF.R.U32.HI UR4, URZ, 0x2, UR4 ;  /* 0x000000023f047899 */ /* 0x000fc80008011604 */
[----:B------:R-:W-:Y:S02]  /*0bf0*/  @UP0 ULOP3.LUT UR39, UR4, 0x1, URZ, 0xc0, !UPT ;  /* 0x0000000104270892 */ /* 0x000fe4000f8ec03f */
[----:B------:R-:W-:-:S12]  /*0c00*/  UIMAD UR38, UR4, -0x7, UR40 ;  /* 0xfffffff9042678a4 */ /* 0x000fd8000f8e0228 */
.L_x_9:
[----:B------:R-:W-:Y:S01]  /*0c10*/  ISETP.GE.U32.AND P0, PT, R16, UR8, PT ;  /* 0x0000000810007c0c */ /* 0x000fe2000bf06070 */
[----:B------:R-:W-:Y:S01]  /*0c20*/  IMAD.MOV.U32 R22, RZ, RZ, -0x1 ;  /* 0xffffffffff167424 */ /* 0x000fe200078e00ff */
[----:B------:R-:W-:Y:S01]  /*0c30*/  PRMT R3, RZ, 0x7610, R3 ;  /* 0x00007610ff037816 */ /* 0x000fe20000000003 */
[----:B------:R-:W-:Y:S01]  /*0c40*/  IMAD.MOV.U32 R18, RZ, RZ, -0x1 ;  /* 0xffffffffff127424 */ /* 0x000fe200078e00ff */
[----:B------:R-:W-:Y:S01]  /*0c50*/  ISETP.GE.U32.AND.EX P0, PT, R17, UR9, PT, P0 ;  /* 0x0000000911007c0c */ /* 0x000fe2000bf06100 */
[----:B------:R-:W-:-:S12]  /*0c60*/  IMAD.MOV.U32 R19, RZ, RZ, -0x1 ;  /* 0xffffffffff137424 */ /* 0x000fd800078e00ff */
[----:B------:R-:W-:Y:S05]  /*0c70*/  @P0 BRA `(.L_x_10) ;  /* 0x0000000400580947 */ /* 0x000fea0003800000 */
[----:B------:R-:W1:Y:S01]  /*0c80*/  LDC.64 R20, c[0x0][0x628] ;  /* 0x00018a00ff147b82 */ /* 0x000e620000000a00 */
[----:B------:R-:W-:Y:S02]  /*0c90*/  IMAD.MOV.U32 R8, RZ, RZ, R16 ;  /* 0x000000ffff087224 */ /* 0x000fe400078e0010 */
[----:B------:R-:W-:-:S05]  /*0ca0*/  IMAD.MOV.U32 R9, RZ, RZ, R17 ;  /* 0x000000ffff097224 */ /* 0x000fca00078e0011 */
[----:B------:R-:W2:Y:S08]  /*0cb0*/  LDC R18, c[0x0][0x630] ;  /* 0x00018c00ff127b82 */ /* 0x000eb00000000800 */
[----:B------:R-:W3:Y:S01]  /*0cc0*/  LDC.64 R24, c[0x0][0x620] ;  /* 0x00018800ff187b82 */ /* 0x000ee20000000a00 */
[----:B-1----:R-:W-:-:S04]  /*0cd0*/  ISETP.NE.U32.AND P0, PT, R20, RZ, PT ;  /* 0x000000ff1400720c */ /* 0x002fc80003f05070 */
[----:B------:R-:W-:-:S13]  /*0ce0*/  ISETP.NE.AND.EX P0, PT, R21, RZ, PT, P0 ;  /* 0x000000ff1500720c */ /* 0x000fda0003f05300 */
[----:B--23--:R-:W-:Y:S05]  /*0cf0*/  @!P0 BRA `(.L_x_11) ;  /* 0x0000000000288947 */ /* 0x00cfea0003800000 */
[----:B------:R-:W1:Y:S02]  /*0d00*/  LDC R3, c[0x0][0x634] ;  /* 0x00018d00ff037b82 */ /* 0x000e640000000800 */
[----:B-1----:R-:W-:-:S05]  /*0d10*/  IADD3 R3, P0, R16, R3, RZ ;  /* 0x0000000310037210 */ /* 0x002fca0007f1e0ff */
[----:B------:R-:W-:-:S04]  /*0d20*/  IMAD.X R19, RZ, RZ, R17, P0 ;  /* 0x000000ffff137224 */ /* 0x000fc800000e0611 */
[----:B------:R-:W-:-:S04]  /*0d30*/  IMAD.WIDE.U32 R8, R19, R20, RZ ;  /* 0x0000001413087225 */ /* 0x000fc800078e00ff */
[----:B0-----:R-:W-:-:S04]  /*0d40*/  IMAD.WIDE.U32 R10, P0, R3, R21, R8 ;  /* 0x00000015030a7225 */ /* 0x001fc80007800008 */
[----:B------:R-:W-:-:S04]  /*0d50*/  IMAD.WIDE.U32 R8, R3, R20, RZ ;  /* 0x0000001403087225 */ /* 0x000fc800078e00ff */
[----:B------:R-:W-:Y:S01]  /*0d60*/  IMAD.X R13, RZ, RZ, RZ, P0 ;  /* 0x000000ffff0d7224 */ /* 0x000fe200000e06ff */
[----:B------:R-:W-:Y:S01]  /*0d70*/  IADD3 RZ, P0, R9, R10, RZ ;  /* 0x0000000a09ff7210 */ /* 0x000fe20007f1e0ff */
[----:B------:R-:W-:-:S04]  /*0d80*/  IMAD.MOV.U32 R12, RZ, RZ, R11 ;  /* 0x000000ffff0c7224 */ /* 0x000fc800078e000b */
[----:B------:R-:W-:-:S08]  /*0d90*/  IMAD.WIDE.U32.X R8, R19, R21, R12, P0 ;  /* 0x0000001513087225 */ /* 0x000fd000000e040c */
.L_x_11:
[-CC-:B------:R-:W-:Y:S01]  /*0da0*/  SHF.R.U64 R30, R8, R18.reuse, R9.reuse ;  /* 0x00000012081e7219 */ /* 0x180fe20000001209 */
[----:B------:R-:W1:Y:S01]  /*0db0*/  LDC R12, c[0x0][0x618] ;  /* 0x00018600ff0c7b82 */ /* 0x000e620000000800 */
[----:B------:R-:W-:Y:S01]  /*0dc0*/  SHF.R.U32.HI R7, RZ, R18, R9 ;  /* 0x00000012ff077219 */ /* 0x000fe20000011609 */
[----:B------:R-:W-:Y:S01]  /*0dd0*/  ULDC UR4, c[0x0][0x150] ;  /* 0x0000540000047ab9 */ /* 0x000fe20000000800 */
[----:B0-----:R-:W-:Y:S02]  /*0de0*/  IADD3 R11, P0, RZ, -R30, RZ ;  /* 0x8000001eff0b7210 */ /* 0x001fe40007f1e0ff */
[----:B------:R-:W-:-:S03]  /*0df0*/  I2FP.F32.U32 R3, R6 ;  /* 0x0000000600037245 */ /* 0x000fc60000201000 */
[----:B------:R-:W0:Y:S01]  /*0e00*/  LDC.64 R26, c[0x0][0x640] ;  /* 0x00019000ff1a7b82 */ /* 0x000e220000000a00 */
[----:B------:R-:W-:Y:S02]  /*0e10*/  IMAD.X R13, RZ, RZ, ~R7, P0 ;  /* 0x000000ffff0d7224 */ /* 0x000fe400000e0e07 */
[----:B------:R-:W-:Y:S01]  /*0e20*/  FMUL R3, R3, UR4 ;  /* 0x0000000403037c20 */ /* 0x000fe20008400000 */
[----:B------:R-:W-:Y:S01]  /*0e30*/  IMAD.WIDE.U32 R8, R11, R24, R16 ;  /* 0x000000180b087225 */ /* 0x000fe200078e0010 */
[----:B------:R-:W-:-:S03]  /*0e40*/  ULDC UR4, c[0x0][0x154] ;  /* 0x0000550000047ab9 */ /* 0x000fc60000000800 */
[----:B------:R-:W-:Y:S01]  /*0e50*/  IMAD R10, R13, R24, RZ ;  /* 0x000000180d0a7224 */ /* 0x000fe200078e02ff */
[----:B------:R-:W2:Y:S01]  /*0e60*/  LDC R7, c[0x0][0x144] ;  /* 0x00005100ff077b82 */ /* 0x000ea20000000800 */
[----:B------:R-:W3:Y:S02]  /*0e70*/  F2I.U32.TRUNC.NTZ R3, R3 ;  /* 0x0000000300037305 */ /* 0x000ee4000020f000 */
[----:B------:R-:W-:-:S04]  /*0e80*/  IMAD R11, R11, R25, R10 ;  /* 0x000000190b0b7224 */ /* 0x000fc800078e020a */
[----:B------:R-:W-:Y:S01]  /*0e90*/  IMAD.IADD R9, R9, 0x1, R11 ;  /* 0x0000000109097824 */ /* 0x000fe200078e020b */
[----:B------:R-:W4:Y:S01]  /*0ea0*/  LDC R18, c[0x0][0x608] ;  /* 0x00018200ff127b82 */ /* 0x000f220000000800 */
[----:B------:R-:W-:-:S03]  /*0eb0*/  IMAD.MOV.U32 R11, RZ, RZ, -0x1 ;  /* 0xffffffffff0b7424 */ /* 0x000fc600078e00ff */
[-C--:B-1----:R-:W-:Y:S02]  /*0ec0*/  SHF.R.U64 R22, R8, R12.reuse, R9 ;  /* 0x0000000c08167219 */ /* 0x082fe40000001209 */
[----:B------:R-:W-:Y:S02]  /*0ed0*/  I2FP.F32.U32 R8, R15 ;  /* 0x0000000f00087245 */ /* 0x000fe40000201000 */
[----:B------:R-:W1:Y:S01]  /*0ee0*/  LDC R24, c[0x0][0x658] ;  /* 0x00019600ff187b82 */ /* 0x000e620000000800 */
[----:B0-----:R-:W-:Y:S01]  /*0ef0*/  ISETP.NE.U32.AND P0, PT, R26, RZ, PT ;  /* 0x000000ff1a00720c */ /* 0x001fe20003f05070 */
[----:B---3--:R-:W-:Y:S01]  /*0f00*/  IMAD.MOV R10, RZ, RZ, -R3 ;  /* 0x000000ffff0a7224 */ /* 0x008fe200078e0a03 */
[----:B------:R-:W-:Y:S01]  /*0f10*/  SHF.R.U32.HI R9, RZ, R12, R9 ;  /* 0x0000000cff097219 */ /* 0x000fe20000011609 */
[----:B------:R-:W-:Y:S01]  /*0f20*/  FMUL R8, R8, UR4 ;  /* 0x0000000408087c20 */ /* 0x000fe20008400000 */
[----:B------:R-:W-:-:S03]  /*0f30*/  ISETP.NE.AND.EX P0, PT, R27, RZ, PT, P0 ;  /* 0x000000ff1b00720c */ /* 0x000fc60003f05300 */
[----:B------:R-:W0:Y:S01]  /*0f40*/  LDC R20, c[0x0][0x148] ;  /* 0x00005200ff147b82 */ /* 0x000e220000000800 */
[----:B--2---:R-:W-:-:S07]  /*0f50*/  IMAD R3, R7, R10, R6 ;  /* 0x0000000a07037224 */ /* 0x004fce00078e0206 */
[----:B------:R-:W2:Y:S01]  /*0f60*/  LDC R21, c[0x0][0x600] ;  /* 0x00018000ff157b82 */ /* 0x000ea20000000800 */
[-CC-:B----4-:R-:W-:Y:S02]  /*0f70*/  SHF.R.U64 R32, R22, R18.reuse, R9.reuse ;  /* 0x0000001216207219 */ /* 0x190fe40000001209 */
[----:B------:R-:W-:Y:S01]  /*0f80*/  SHF.R.U32.HI R7, RZ, R18, R9 ;  /* 0x00000012ff077219 */ /* 0x000fe20000011609 */
[----:B------:R-:W-:Y:S01]  /*0f90*/  IMAD.MOV.U32 R9, RZ, RZ, 0x1 ;  /* 0x00000001ff097424 */ /* 0x000fe200078e00ff */
[----:B------:R3:W4:Y:S03]  /*0fa0*/  F2I.U32.TRUNC.NTZ R18, R8 ;  /* 0x0000000800127305 */ /* 0x000726000020f000 */
[----:B------:R-:W0:Y:S01]  /*0fb0*/  LDC R25, c[0x0][0x648] ;  /* 0x00019200ff197b82 */ /* 0x000e220000000800 */
[-C--:B-1----:R-:W-:Y:S02]  /*0fc0*/  SHF.L.U32 R6, R11, R24.reuse, RZ ;  /* 0x000000180b067219 */ /* 0x082fe400000006ff */
[----:B------:R-:W-:-:S02]  /*0fd0*/  SHF.R.U64 R34, R32, R24, R7 ;  /* 0x0000001820227219 */ /* 0x000fc40000001207 */
[----:B------:R-:W-:Y:S02]  /*0fe0*/  LOP3.LUT R13, RZ, R6, RZ, 0x33, !PT ;  /* 0x00000006ff0d7212 */ /* 0x000fe400078e33ff */
[-C--:B------:R-:W-:Y:S01]  /*0ff0*/  SHF.R.U32.HI R7, RZ, R24.reuse, R7 ;  /* 0x00000018ff077219 */ /* 0x080fe20000011607 */
[----:B------:R-:W1:Y:S01]  /*1000*/  LDC R29, c[0x0][0x638] ;  /* 0x00018e00ff1d7b82 */ /* 0x000e620000000800 */
[----:B------:R-:W-:Y:S01]  /*1010*/  SHF.L.U32 R12, R9, R24, RZ ;  /* 0x00000018090c7219 */ /* 0x000fe200000006ff */
[----:B------:R-:W-:-:S06]  /*1020*/  IMAD.MOV.U32 R6, RZ, RZ, R34 ;  /* 0x000000ffff067224 */ /* 0x000fcc00078e0022 */
[----:B------:R-:W0:Y:S01]  /*1030*/  LDC R28, c[0x0][0x610] ;  /* 0x00018400ff1c7b82 */ /* 0x000e220000000800 */
[----:B---34-:R-:W-:Y:S05]  /*1040*/  @!P0 BRA `(.L_x_12) ;  /* 0x0000000000288947 */ /* 0x018fea0003800000 */
[----:B------:R-:W3:Y:S02]  /*1050*/  LDC R11, c[0x0][0x64c] ;  /* 0x00019300ff0b7b82 */ /* 0x000ee40000000800 */
[----:B---3--:R-:W-:-:S05]  /*1060*/  IADD3 R11, P0, R34, R11, RZ ;  /* 0x0000000b220b7210 */ /* 0x008fca0007f1e0ff */
[----:B------:R-:W-:-:S04]  /*1070*/  IMAD.X R19, RZ, RZ, R7, P0 ;  /* 0x000000ffff137224 */ /* 0x000fc800000e0607 */
[----:B------:R-:W-:-:S04]  /*1080*/  IMAD.WIDE.U32 R6, R19, R26, RZ ;  /* 0x0000001a13067225 */ /* 0x000fc800078e00ff */
[----:B------:R-:W-:-:S04]  /*1090*/  IMAD.WIDE.U32 R8, P0, R11, R27, R6 ;  /* 0x0000001b0b087225 */ /* 0x000fc80007800006 */
[----:B------:R-:W-:-:S04]  /*10a0*/  IMAD.WIDE.U32 R6, R11, R26, RZ ;  /* 0x0000001a0b067225 */ /* 0x000fc800078e00ff */
[----:B------:R-:W-:Y:S01]  /*10b0*/  IMAD.X R11, RZ, RZ, RZ, P0 ;  /* 0x000000ffff0b7224 */ /* 0x000fe200000e06ff */
[----:B------:R-:W-:Y:S01]  /*10c0*/  IADD3 RZ, P0, R7, R8, RZ ;  /* 0x0000000807ff7210 */ /* 0x000fe20007f1e0ff */
[----:B------:R-:W-:-:S04]  /*10d0*/  IMAD.MOV.U32 R10, RZ, RZ, R9 ;  /* 0x000000ffff0a7224 */ /* 0x000fc800078e0009 */
[----:B------:R-:W-:-:S08]  /*10e0*/  IMAD.WIDE.U32.X R6, R19, R27, R10, P0 ;  /* 0x0000001b13067225 */ /* 0x000fd000000e040a */
.L_x_12:
[----:B0-----:R-:W-:Y:S01]  /*10f0*/  SHF.R.U64 R6, R6, R25, R7 ;  /* 0x0000001906067219 */ /* 0x001fe20000001207 */
[----:B--2---:R-:W-:Y:S01]  /*1100*/  VIADD R7, R21, 0xffffffff ;  /* 0xffffffff15077836 */ /* 0x004fe20000000000 */
[----:B------:R-:W-:Y:S01]  /*1110*/  LOP3.LUT R13, R32, R13, RZ, 0xc0, !PT ;  /* 0x0000000d200d7212 */ /* 0x000fe200078ec0ff */
[----:B------:R-:W-:Y:S02]  /*1120*/  IMAD.MOV R18, RZ, RZ, -R18 ;  /* 0x000000ffff127224 */ /* 0x000fe400078e0a12 */
[----:B------:R-:W-:Y:S01]  /*1130*/  IMAD.MOV R8, RZ, RZ, -R6 ;  /* 0x000000ffff087224 */ /* 0x000fe200078e0a06 */
[----:B------:R-:W-:Y:S01]  /*1140*/  LOP3.LUT R7, R22, R7, RZ, 0xc0, !PT ;  /* 0x0000000716077212 */ /* 0x000fe200078ec0ff */
[----:B------:R-:W-:Y:S02]  /*1150*/  IMAD R12, R12, R6, R13 ;  /* 0x000000060c0c7224 */ /* 0x000fe400078e020d */
[----:B------:R-:W-:Y:S02]  /*1160*/  @P1 IMAD R3, R20, R18, R15 ;  /* 0x0000001214031224 */ /* 0x000fe400078e020f */
[----:B-1----:R-:W-:-:S02]  /*1170*/  IMAD R6, R8, R29, R34 ;  /* 0x0000001d08067224 */ /* 0x002fc400078e0222 */
[----:B------:R-:W-:Y:S02]  /*1180*/  IMAD R22, R12, R28, R3 ;  /* 0x0000001c0c167224 */ /* 0x000fe400078e0203 */
[----:B------:R-:W-:Y:S02]  /*1190*/  IMAD R7, R6, R21, R7 ;  /* 0x0000001506077224 */ /* 0x000fe400078e0207 */
[----:B------:R-:W-:Y:S02]  /*11a0*/  IMAD.MOV.U32 R3, RZ, RZ, 0x1 ;  /* 0x00000001ff037424 */ /* 0x000fe400078e00ff */
[----:B------:R-:W-:Y:S01]  /*11b0*/  IMAD.MOV.U32 R19, RZ, RZ, R30 ;  /* 0x000000ffff137224 */ /* 0x000fe200078e001e */
[----:B------:R-:W-:Y:S02]  /*11c0*/  SEL R18, R7, R22, !P1 ;  /* 0x0000001607127207 */ /* 0x000fe40004800000 */
[----:B------:R-:W-:-:S07]  /*11d0*/  SEL R22, R22, R7, !P1 ;  /* 0x0000000716167207 */ /* 0x000fce0004800000 */
.L_x_10:
[----:B------:R-:W-:Y:S05]  /*11e0*/  @!P2 BRA `(.L_x_13) ;  /* 0x0000003800e4a947 */ /* 0x000fea0003800000 */
[----:B------:R-:W-:-:S13]  /*11f0*/  ISETP.GT.U32.AND P0, PT, R31, 0x1, PT ;  /* 0x000000011f00780c */ /* 0x000fda0003f04070 */
[----:B------:R-:W-:Y:S05]  /*1200*/  @P0 EXIT ;  /* 0x000000000000094d */ /* 0x000fea0003800000 */
.L_x_14:
[----:B------:R-:W-:-:S08]  /*1210*/  NOP ;  /* 0x0000000000007918 */ /* 0x000fd00000000000 */
[----:B------:R-:W1:Y:S02]  /*1220*/  USETMAXREG.TRY_ALLOC.CTAPOOL UP0, 0xe8 ;  /* 0x000000e8000079c8 */ /* 0x000e640008000600 */
[----:B-1----:R-:W-:-:S13]  /*1230*/  PLOP3.LUT P0, PT, PT, PT, UP0, 0x80, 0x0 ;  /* 0x000000000000781c */ /* 0x002fda0003f0f008 */
[----:B------:R-:W-:Y:S05]  /*1240*/  @!P0 BRA `(.L_x_14) ;  /* 0xfffffffc00f08947 */ /* 0x000fea000383ffff */
[----:B------:R-:W-:-:S13]  /*1250*/  LOP3.LUT P0, RZ, R3, 0xff, RZ, 0xc0, !PT ;  /* 0x000000ff03ff7812 */ /* 0x000fda000780c0ff */
[----:B------:R-:W-:Y:S05]  /*1260*/  @!P0 EXIT ;  /* 0x000000000000894d */ /* 0x000fea0003800000 */
[----:B------:R-:W2:Y:S01]  /*1270*/  LDL.64 R8, [R1] ;  /* 0x0000000001087983 */ /* 0x000ea20000100a00 */
[----:B------:R-:W-:Y:S01]  /*1280*/  SHF.R.S32.HI R4, RZ, 0x1f, R5 ;  /* 0x0000001fff047819 */ /* 0x000fe20000011405 */
[----:B------:R-:W1:Y:S01]  /*1290*/  S2UR UR4, SR_CgaCtaId ;  /* 0x00000000000479c3 */ /* 0x000e620000008800 */
[----:B------:R-:W-:Y:S01]  /*12a0*/  UMOV UR41, 0x400 ;  /* 0x0000040000297882 */ /* 0x000fe20000000000 */
[----:B------:R-:W-:Y:S01]  /*12b0*/  UISETP.LT.AND UP0, UPT, UR40, 0x1, UPT ;  /* 0x000000012800788c */ /* 0x000fe2000bf01270 */
[CC--:B------:R-:W-:Y:S01]  /*12c0*/  LEA.HI R3, R4.reuse, R5.reuse, RZ, 0x2 ;  /* 0x0000000504037211 */ /* 0x0c0fe200078f10ff */
[----:B------:R-:W-:Y:S01]  /*12d0*/  UIADD3 UR5, UR43, -0x1, URZ ;  /* 0xffffffff2b057890 */ /* 0x000fe2000fffe03f */
[----:B------:R-:W-:Y:S01]  /*12e0*/  LEA.HI R4, R4, R5, RZ, 0x5 ;  /* 0x0000000504047211 */ /* 0x000fe200078f28ff */
[----:B------:R-:W-:Y:S01]  /*12f0*/  USEL UR42, UR40, 0x1, UP0 ;  /* 0x00000001282a7887 */ /* 0x000fe20008000000 */
[--C-:B------:R-:W-:Y:S01]  /*1300*/  SHF.R.S32.HI R58, RZ, 0x2, R3.reuse ;  /* 0x00000002ff3a7819 */ /* 0x100fe20000011403 */
[----:B------:R-:W3:Y:S01]  /*1310*/  LDC R64, c[0x0][0x658] ;  /* 0x00019600ff407b82 */ /* 0x000ee20000000800 */
[----:B------:R-:W-:Y:S01]  /*1320*/  SHF.R.S32.HI R7, RZ, 0x1f, R3 ;  /* 0x0000001fff077819 */ /* 0x000fe20000011403 */
[----:B------:R-:W-:Y:S01]  /*1330*/  UISETP.NE.AND UP0, UPT, UR5, URZ, UPT ;  /* 0x0000003f0500728c */ /* 0x000fe2000bf05270 */
[----:B------:R-:W-:Y:S01]  /*1340*/  LOP3.LUT R6, R3, 0xfffffffc, RZ, 0xc0, !PT ;  /* 0xfffffffc03067812 */ /* 0x000fe200078ec0ff */
[----:B------:R-:W-:Y:S01]  /*1350*/  ULDC UR8, c[0x0][0x284] ;  /* 0x0000a10000087ab9 */ /* 0x000fe20000000800 */
[----:B------:R-:W-:Y:S01]  /*1360*/  LEA.HI R7, R7, R58, RZ, 0x3 ;  /* 0x0000003a07077211 */ /* 0x000fe200078f18ff */
[----:B------:R-:W-:Y:S01]  /*1370*/  USEL UR7, URZ, 0x1, UP0 ;  /* 0x000000013f077887 */ /* 0x000fe20008000000 */
[----:B------:R-:W-:Y:S01]  /*1380*/  SHF.R.S32.HI R3, RZ, 0x5, R4 ;  /* 0x00000005ff037819 */ /* 0x000fe20000011404 */
[----:B------:R-:W4:Y:S01]  /*1390*/  LDC.64 R62, c[0x0][0x5c8] ;  /* 0x00017200ff3e7b82 */ /* 0x000f220000000a00 */
[----:B------:R-:W-:Y:S01]  /*13a0*/  LOP3.LUT R7, R7, 0xfffffff8, RZ, 0xc0, !PT ;  /* 0xfffffff807077812 */ /* 0x000fe200078ec0ff */
[----:B------:R-:W-:Y:S01]  /*13b0*/  IMAD.IADD R6, R5, 0x1, -R6 ;  /* 0x0000000105067824 */ /* 0x000fe200078e0a06 */
[----:B------:R-:W-:Y:S01]  /*13c0*/  LOP3.LUT R72, R23, 0x1, RZ, 0xfc, !PT ;  /* 0x0000000117487812 */ /* 0x000fe200078efcff */
[----:B------:R-:W-:Y:S01]  /*13d0*/  IMAD.MOV.U32 R5, RZ, RZ, 0x1 ;  /* 0x00000001ff057424 */ /* 0x000fe200078e00ff */
[----:B------:R-:W-:Y:S01]  /*13e0*/  USHF.L.U32 UR47, UR40, 0x1, URZ ;  /* 0x00000001282f7899 */ /* 0x000fe2000800063f */
[----:B------:R-:W-:Y:S01]  /*13f0*/  IMAD.IADD R58, R58, 0x1, -R7 ;  /* 0x000000013a3a7824 */ /* 0x000fe200078e0a07 */
[----:B------:R-:W-:Y:S01]  /*1400*/  UIADD3 UR42, -UR42, UR40, URZ ;  /* 0x000000282a2a7290 */ /* 0x000fe2000fffe13f */
[----:B------:R-:W0:Y:S01]  /*1410*/  LDC R65, c[0x0][0x288] ;  /* 0x0000a200ff417b82 */ /* 0x000e220000000800 */
[----:B-1----:R-:W-:Y:S01]  /*1420*/  ULEA UR41, UR4, UR41, 0x18 ;  /* 0x0000002904297291 */ /* 0x002fe2000f8ec03f */
[C-C-:B------:R-:W-:Y:S01]  /*1430*/  IMAD R69, R3.reuse, -0x10, -R58.reuse ;  /* 0xfffffff003457824 */ /* 0x140fe200078e0a3a */
[--C-:B------:R-:W-:Y:S01]  /*1440*/  SHF.R.S32.HI R59, RZ, 0x1f, R58.reuse ;  /* 0x0000001fff3b7819 */ /* 0x100fe2000001143a */
[----:B------:R-:W-:Y:S01]  /*1450*/  USHF.L.U32 UR4, UR5, 0x3, URZ ;  /* 0x0000000305047899 */ /* 0x000fe2000800063f */
[----:B------:R-:W-:Y:S01]  /*1460*/  IMAD.SHL.U32 R60, R6, 0x2, RZ ;  /* 0x00000002063c7824 */ /* 0x000fe200078e00ff */
[----:B------:R-:W-:Y:S01]  /*1470*/  UIADD3 UR5, UR41, 0x180, URZ ;  /* 0x0000018029057890 */ /* 0x000fe2000fffe03f */
[----:B------:R-:W-:Y:S01]  /*1480*/  IMAD.U32 R73, RZ, RZ, UR7 ;  /* 0x00000007ff497e24 */ /* 0x000fe2000f8e00ff */
[----:B------:R-:W1:Y:S01]  /*1490*/  LDC R67, c[0x0][0x600] ;  /* 0x00018000ff437b82 */ /* 0x000e620000000800 */
[----:B------:R-:W-:Y:S01]  /*14a0*/  IMAD.WIDE R58, R3, 0x10, R58 ;  /* 0x00000010033a7825 */ /* 0x000fe200078e023a */
[----:B------:R-:W-:Y:S01]  /*14b0*/  UIADD3 UR6, UR41, 0x1c180, URZ ;  /* 0x0001c18029067890 */ /* 0x000fe2000fffe03f */
[----:B------:R-:W-:Y:S01]  /*14c0*/  SHF.R.S32.HI R61, RZ, 0x1f, R60 ;  /* 0x0000001fff3d7819 */ /* 0x000fe2000001143c */
[----:B------:R-:W-:Y:S01]  /*14d0*/  USHF.R.U32.HI UR5, URZ, 0x4, UR5 ;  /* 0x000000043f057899 */ /* 0x000fe20008011605 */
[----:B------:R-:W-:Y:S01]  /*14e0*/  IMAD.MOV.U32 R3, RZ, RZ, -0x1 ;  /* 0xffffffffff037424 */ /* 0x000fe200078e00ff */
[----:B------:R-:W-:Y:S01]  /*14f0*/  USHF.R.U32.HI UR6, URZ, 0x4, UR6 ;  /* 0x000000043f067899 */ /* 0x000fe20008011606 */
[----:B------:R-:W-:Y:S01]  /*1500*/  VIADD R69, R69, UR8 ;  /* 0x0000000845457c36 */ /* 0x000fe20008000000 */
[----:B------:R-:W-:Y:S01]  /*1510*/  UIADD3 UR48, UR41, 0x80, URZ ;  /* 0x0000008029307890 */ /* 0x000fe2000fffe03f */
[C---:B----4-:R-:W-:Y:S01]  /*1520*/  SHF.L.U64.HI R63, R62.reuse, 0x3, R63 ;  /* 0x000000033e3f7819 */ /* 0x050fe2000001023f */
[----:B------:R-:W-:Y:S01]  /*1530*/  ULOP3.LUT UR4, UR4, 0x8, URZ, 0xc0, !UPT ;  /* 0x0000000804047892 */ /* 0x000fe2000f8ec03f */
[-C--:B---3--:R-:W-:Y:S01]  /*1540*/  SHF.L.U32 R3, R3, R64.reuse, RZ ;  /* 0x0000004003037219 */ /* 0x088fe200000006ff */
[----:B------:R-:W-:Y:S01]  /*1550*/  ULOP3.LUT UR5, UR5, 0x3fff, URZ, 0xc0, !UPT ;  /* 0x00003fff05057892 */ /* 0x000fe2000f8ec03f */
[----:B------:R-:W-:Y:S01]  /*1560*/  SHF.L.U32 R64, R5, R64, RZ ;  /* 0x0000004005407219 */ /* 0x000fe200000006ff */
[----:B------:R-:W-:Y:S01]  /*1570*/  ULOP3.LUT UR6, UR6, 0x3fff, URZ, 0xc0, !UPT ;  /* 0x00003fff06067892 */ /* 0x000fe2000f8ec03f */
[----:B------:R-:W-:Y:S01]  /*1580*/  IMAD.SHL.U32 R62, R62, 0x8, RZ ;  /* 0x000000083e3e7824 */ /* 0x000fe200078e00ff */
[----:B------:R-:W-:Y:S01]  /*1590*/  LOP3.LUT R68, RZ, R3, RZ, 0x33, !PT ;  /* 0x00000003ff447212 */ /* 0x000fe200078e33ff */
[----:B0-----:R-:W-:Y:S01]  /*15a0*/  IMAD R65, R6, -0x2, R65 ;  /* 0xfffffffe06417824 */ /* 0x001fe200078e0241 */
[----:B------:R-:W-:-:S02]  /*15b0*/  ULEA UR43, UR43, UR48, 0x3 ;  /* 0x000000302b2b7291 */ /* 0x000fc4000f8e183f */
[----:B------:R-:W-:Y:S02]  /*15c0*/  ULOP3.LUT UR49, UR4, 0x8, URZ, 0x3c, !UPT ;  /* 0x0000000804317892 */ /* 0x000fe4000f8e3c3f */
[----:B------:R-:W-:Y:S01]  /*15d0*/  ULOP3.LUT UR44, UR4, 0x18, URZ, 0x3c, !UPT ;  /* 0x00000018042c7892 */ /* 0x000fe2000f8e3c3f */
[----:B-1----:R-:W-:Y:S01]  /*15e0*/  VIADD R67, R67, 0xffffffff ;  /* 0xffffffff43437836 */ /* 0x002fe20000000000 */
[----:B------:R-:W-:Y:S02]  /*15f0*/  ULOP3.LUT UR45, UR5, 0x10000, URZ, 0xfc, !UPT ;  /* 0x00010000052d7892 */ /* 0x000fe4000f8efc3f */
[----:B------:R-:W-:Y:S01]  /*1600*/  ULOP3.LUT UR46, UR6, 0x10000, URZ, 0xfc, !UPT ;  /* 0x00010000062e7892 */ /* 0x000fe2000f8efc3f */
[----:B--2---:R-:W-:-:S11]  /*1610*/  SHF.L.U64.HI R66, R8, 0x1, R0 ;  /* 0x0000000108427819 */ /* 0x004fd60000010200 */
.L_x_98:
[----:B------:R-:W-:-:S04]  /*1620*/  SHF.L.U32 R0, R73, 0x1f, RZ ;  /* 0x0000001f49007819 */ /* 0x000fc800000006ff */
[----:B------:R-:W0:Y:S02]  /*1630*/  SYNCS.PHASECHK.TRANS64.TRYWAIT P0, [UR43+-0x8], R0 ;  /* 0xfffff800ff0075a7 */ /* 0x000e24000800016b */
[----:B01-34-:R-:W-:Y:S05]  /*1640*/  @!P0 BRA `(.L_x_15) ;  /* 0x0000004800508947 */ /* 0x01bfea0003800000 */
.L_x_123:
[----:B------:R-:W-:Y:S02]  /*1650*/  ULDC UR4, c[0x0][0x28c] ;  /* 0x0000a30000047ab9 */ /* 0x000fe40000000800 */
[----:B------:R-:W-:-:S13]  /*1660*/  ISETP.LT.AND P0, PT, RZ, UR4, PT ;  /* 0x00000004ff007c0c */ /* 0x000fda000bf01270 */
[----:B------:R-:W-:Y:S05]  /*1670*/  @P0 BRA `(.L_x_16) ;  /* 0x0000000000400947 */ /* 0x000fea0003800000 */
[----:B0-----:R-:W-:Y:S01]  /*1680*/  MOV R0, 0x0 ;  /* 0x0000000000007802 */ /* 0x001fe20000000f00 */
[----:B------:R-:W-:Y:S01]  /*1690*/  ULDC.64 UR4, c[0x4][0x68] ;  /* 0x01001a0000047ab9 */ /* 0x000fe20000000a00 */
[----:B------:R-:W-:Y:S01]  /*16a0*/  ULDC.64 UR6, c[0x4][0x8] ;  /* 0x0100020000067ab9 */ /* 0x000fe20000000a00 */
[----:B------:R-:W-:Y:S01]  /*16b0*/  IMAD.U32 R4, RZ, RZ, UR4 ;  /* 0x00000004ff047e24 */ /* 0x000fe2000f8e00ff */
[----:B------:R0:W1:Y:S01]  /*16c0*/  LDC.64 R14, c[0x4][R0] ;  /* 0x01000000000e7b82 */ /* 0x0000620000000a00 */
[----:B------:R-:W-:Y:S01]  /*16d0*/  IMAD.U32 R5, RZ, RZ, UR5 ;  /* 0x00000005ff057e24 */ /* 0x000fe2000f8e00ff */
[----:B------:R-:W-:Y:S01]  /*16e0*/  ULDC.64 UR4, c[0x4][0x70] ;  /* 0x01001c0000047ab9 */ /* 0x000fe20000000a00 */
[----:B------:R-:W-:Y:S02]  /*16f0*/  IMAD.U32 R10, RZ, RZ, UR6 ;  /* 0x00000006ff0a7e24 */ /* 0x000fe4000f8e00ff */
[----:B------:R-:W-:Y:S02]  /*1700*/  IMAD.U32 R6, RZ, RZ, UR4 ;  /* 0x00000004ff067e24 */ /* 0x000fe4000f8e00ff */
[----:B------:R-:W-:-:S02]  /*1710*/  IMAD.U32 R7, RZ, RZ, UR5 ;  /* 0x00000005ff077e24 */ /* 0x000fc4000f8e00ff */
[----:B------:R-:W-:Y:S02]  /*1720*/  IMAD.U32 R11, RZ, RZ, UR7 ;  /* 0x00000007ff0b7e24 */ /* 0x000fe4000f8e00ff */
[----:B------:R-:W-:Y:S02]  /*1730*/  IMAD.MOV.U32 R8, RZ, RZ, 0x1e1 ;  /* 0x000001e1ff087424 */ /* 0x000fe400078e00ff */
[----:B------:R-:W-:Y:S02]  /*1740*/  IMAD.MOV.U32 R12, RZ, RZ, 0x1 ;  /* 0x00000001ff0c7424 */ /* 0x000fe400078e00ff */
[----:B0-----:R-:W-:-:S07]  /*1750*/  IMAD.MOV.U32 R13, RZ, RZ, RZ ;  /* 0x000000ffff0d7224 */ /* 0x001fce00078e00ff */
[----:B------:R-:W-:-:S07]  /*1760*/  LEPC R20, `(.L_x_16) ;  /* 0x000000001014794e */ /* 0x000fce0000000000 */
[----:B-1---5:R-:W-:Y:S05]  /*1770*/  CALL.ABS.NOINC R14 ;  /* 0x000000000e007343 */ /* 0x022fea0003c00000 */
.L_x_16:
[----:B------:R-:W-:-:S13]  /*1780*/  ISETP.NE.AND P0, PT, R72, 0x3, PT ;  /* 0x000000034800780c */ /* 0x000fda0003f05270 */
[----:B------:R-:W-:Y:S05]  /*1790*/  @!P0 BRA `(.L_x_17) ;  /* 0x0000000000048947 */ /* 0x000fea0003800000 */
[----:B------:R-:W-:Y:S01]  /*17a0*/  BPT.TRAP 0x1 ;  /* 0x000000040000795c */ /* 0x000fe20000300000 */
.L_x_17:
[----:B0-----:R-:W-:Y:S02]  /*17b0*/  IMAD.U32 R3, RZ, RZ, UR38 ;  /* 0x00000026ff037e24 */ /* 0x001fe4000f8e00ff */
[----:B------:R-:W-:-:S03]  /*17c0*/  IMAD.U32 R0, RZ, RZ, UR39 ;  /* 0x00000027ff007e24 */ /* 0x000fc6000f8e00ff */
[----:B------:R-:W-:Y:S02]  /*17d0*/  LEA R3, R3, UR41, 0x3 ;  /* 0x0000002903037c11 */ /* 0x000fe4000f8e18ff */
[----:B------:R-:W-:-:S04]  /*17e0*/  SHF.L.U32 R0, R0, 0x1f, RZ ;  /* 0x0000001f00007819 */ /* 0x000fc800000006ff */
[----:B------:R0:W1:Y:S01]  /*17f0*/  SYNCS.PHASECHK.TRANS64.TRYWAIT P1, [R3+URZ], R0 ;  /* 0x00000000030075a7 */ /* 0x000062000802017f */
[----:B------:R-:W-:Y:S05]  /*1800*/  @!P0 BRA `(.L_x_18) ;  /* 0x0000000000048947 */ /* 0x000fea0003800000 */
[----:B------:R-:W-:Y:S01]  /*1810*/  BPT.TRAP 0x1 ;  /* 0x000000040000795c */ /* 0x000fe20000300000 */
.L_x_18:
[----:B-1----:R-:W-:Y:S05]  /*1820*/  @P1 BRA `(.L_x_19) ;  /* 0x0000000000081947 */ /* 0x002fea0003800000 */
[----:B------:R-:W1:Y:S02]  /*1830*/  SYNCS.PHASECHK.TRANS64.TRYWAIT P1, [R3+URZ], R0 ;  /* 0x00000000030075a7 */ /* 0x000e64000802017f */
[----:B-1----:R-:W-:Y:S05]  /*1840*/  @!P1 BRA `(.L_x_20) ;  /* 0x0000004400e89947 */ /* 0x002fea0003800000 */
.L_x_19:
[----:B------:R-:W-:Y:S05]  /*1850*/  WARPSYNC.ALL ;  /* 0x0000000000007948 */ /* 0x000fea0003800000 */
[----:B------:R-:W-:Y:S01]  /*1860*/  ULEA UR8, UR38, UR45, 0xa ;  /* 0x0000002d26087291 */ /* 0x000fe2000f8e503f */
[----:B------:R-:W-:Y:S01]  /*1870*/  WARPGROUP.ARRIVE ;  /* 0x00000000000079c5 */ /* 0x000fe20000000000 */
[----:B------:R-:W-:Y:S01]  /*1880*/  ULEA UR9, UR38, UR46, 0xa ;  /* 0x0000002e26097291 */ /* 0x000fe2000f8e503f */
[----:B01----:R-:W-:Y:S01]  /*1890*/  IMAD.U32 R0, RZ, RZ, UR42 ;  /* 0x0000002aff007e24 */ /* 0x003fe2000f8e00ff */
[----:B------:R-:W-:Y:S01]  /*18a0*/  UMOV UR5, 0x40000040 ;  /* 0x4000004000057882 */ /* 0x000fe20000000000 */
[----:B------:R-:W-:-:S02]  /*18b0*/  UMOV UR7, 0x40000040 ;  /* 0x4000004000077882 */ /* 0x000fc40000000000 */
[----:B------:R-:W-:Y:S01]  /*18c0*/  UMOV UR4, UR8 ;  /* 0x0000000800047c82 */ /* 0x000fe20008000000 */
[----:B------:R-:W-:Y:S01]  /*18d0*/  ISETP.GE.AND P1, PT, R0, 0x1, PT ;  /* 0x000000010000780c */ /* 0x000fe20003f26270 */
[----:B------:R-:W-:Y:S02]  /*18e0*/  UMOV UR6, UR9 ;  /* 0x0000000900067c82 */ /* 0x000fe40008000000 */
[----:B------:R-:W-:Y:S01]  /*18f0*/  HGMMA.64x64x16.F32 R24, gdesc[UR4], RZ, !UPT, gsb0 ;  /* 0x00e00000041879f0 */ /* 0x000fe2000c0008ff */
[----:B------:R-:W-:Y:S02]  /*1900*/  UIADD3 UR4, UR8, 0x2, URZ ;  /* 0x0000000208047890 */ /* 0x000fe4000fffe03f */
[----:B------:R-:W-:Y:S01]  /*1910*/  UIADD3 UR6, UR9, 0x2, URZ ;  /* 0x0000000209067890 */ /* 0x000fe2000fffe03f */
[----:B------:R-:W-:Y:S01]  /*1920*/  UMOV UR5, 0x40000040 ;  /* 0x4000004000057882 */ /* 0x000fe20000000000 */
[----:B------:R-:W-:Y:S01]  /*1930*/  UMOV UR7, 0x40000040 ;  /* 0x4000004000077882 */ /* 0x000fe20000000000 */
[----:B------:R-:W-:-:S02]  /*1940*/  WARPGROUP.DEPBAR.LE gsb0, 0x0 ;  /* 0x00008000000079c5 */ /* 0x000fc40000010000 */
[----:B------:R-:W-:-:S06]  /*1950*/  WARPGROUP.ARRIVE ;  /* 0x00000000000079c5 */ /* 0x000fcc0000000000 */
[----:B------:R-:W-:Y:S01]  /*1960*/  HGMMA.64x64x16.F32 R24, gdesc[UR4], R24, gsb0 ;  /* 0x00e00000041879f0 */ /* 0x000fe20008000818 */
[----:B------:R-:W-:Y:S02]  /*1970*/  UIADD3 UR4, UR8, 0x4, URZ ;  /* 0x0000000408047890 */ /* 0x000fe4000fffe03f */
[----:B------:R-:W-:Y:S01]  /*1980*/  UIADD3 UR6, UR9, 0x4, URZ ;  /* 0x0000000409067890 */ /* 0x000fe2000fffe03f */
[----:B------:R-:W-:Y:S01]  /*1990*/  UMOV UR5, 0x40000040 ;  /* 0x4000004000057882 */ /* 0x000fe20000000000 */
[----:B------:R-:W-:Y:S01]  /*19a0*/  UMOV UR7, 0x40000040 ;  /* 0x4000004000077882 */ /* 0x000fe20000000000 */
[----:B------:R-:W-:Y:S02]  /*19b0*/  WARPGROUP.DEPBAR.LE gsb0, 0x0 ;  /* 0x00008000000079c5 */ /* 0x000fe40000010000 */
        /* <DEDUP_REMOVED lines=36> */
[----:B------:R-:W-:Y:S03]  /*1c00*/  HGMMA.64x64x16.F32 R24, gdesc[UR4], R24, gsb0 ;  /* 0x00e00000041879f0 */ /* 0x000fe60008000818 */
[----:B------:R-:W-:Y:S02]  /*1c10*/  WARPGROUP.DEPBAR.LE gsb0, 0x0 ;  /* 0x00008000000079c5 */ /* 0x000fe40000010000 */
[----:B------:R-:W-:Y:S05]  /*1c20*/  @!P1 BRA `(.L_x_21) ;  /* 0x0000000400809947 */ /* 0x000fea0003800000 */
[----:B------:R-:W-:Y:S01]  /*1c30*/  UIADD3 UR8, UR38, 0x1, URZ ;  /* 0x0000000126087890 */ /* 0x000fe2000fffe03f */
[----:B------:R-:W-:Y:S01]  /*1c40*/  IMAD.U32 R0, RZ, RZ, UR42 ;  /* 0x0000002aff007e24 */ /* 0x000fe2000f8e00ff */
[----:B------:R-:W-:Y:S02]  /*1c50*/  UMOV UR9, UR38 ;  /* 0x0000002600097c82 */ /* 0x000fe40008000000 */
[----:B------:R-:W-:-:S04]  /*1c60*/  UISETP.NE.AND UP0, UPT, UR8, 0x7, UPT ;  /* 0x000000070800788c */ /* 0x000fc8000bf05270 */
[----:B------:R-:W-:Y:S02]  /*1c70*/  USEL UR4, URZ, 0x1, UP0 ;  /* 0x000000013f047887 */ /* 0x000fe40008000000 */
[----:B------:R-:W-:Y:S02]  /*1c80*/  USEL UR8, UR8, URZ, UP0 ;  /* 0x0000003f08087287 */ /* 0x000fe40008000000 */
[----:B------:R-:W-:-:S06]  /*1c90*/  ULOP3.LUT UR4, UR39, UR4, URZ, 0x3c, !UPT ;  /* 0x0000000427047292 */ /* 0x000fcc000f8e3c3f */
[----:B------:R-:W-:-:S07]  /*1ca0*/  IMAD.U32 R5, RZ, RZ, UR4 ;  /* 0x00000004ff057e24 */ /* 0x000fce000f8e00ff */
.L_x_28:
[----:B01----:R-:W-:Y:S05]  /*1cb0*/  @!P0 BRA `(.L_x_22) ;  /* 0x0000000000048947 */ /* 0x003fea0003800000 */
[----:B------:R-:W-:Y:S01]  /*1cc0*/  BPT.TRAP 0x1 ;  /* 0x000000040000795c */ /* 0x000fe20000300000 */
.L_x_22:
[----:B------:R-:W-:Y:S01]  /*1cd0*/  ULEA UR4, UR8, UR41, 0x3 ;  /* 0x0000002908047291 */ /* 0x000fe2000f8e183f */
[----:B------:R-:W-:-:S08]  /*1ce0*/  SHF.L.U32 R3, R5, 0x1f, RZ ;  /* 0x0000001f05037819 */ /* 0x000fd000000006ff */
[----:B------:R0:W1:Y:S01]  /*1cf0*/  SYNCS.PHASECHK.TRANS64.TRYWAIT P1, [UR4], R3 ;  /* 0x00000003ff0075a7 */ /* 0x0000620008020144 */
[----:B------:R-:W-:Y:S05]  /*1d00*/  @!P0 BRA `(.L_x_23) ;  /* 0x0000000000048947 */ /* 0x000fea0003800000 */
[----:B------:R-:W-:Y:S01]  /*1d10*/  BPT.TRAP 0x1 ;  /* 0x000000040000795c */ /* 0x000fe20000300000 */
.L_x_23:
[----:B-1----:R-:W-:Y:S05]  /*1d20*/  @P1 BRA `(.L_x_24) ;  /* 0x0000000000081947 */ /* 0x002fea0003800000 */
[----:B------:R-:W1:Y:S02]  /*1d30*/  SYNCS.PHASECHK.TRANS64.TRYWAIT P1, [UR4], R3 ;  /* 0x00000003ff0075a7 */ /* 0x000e640008020144 */
[----:B-1----:R-:W-:Y:S05]  /*1d40*/  @!P1 BRA `(.L_x_25) ;  /* 0x0000004000bc9947 */ /* 0x002fea0003800000 */
.L_x_24:
[----:B------:R-:W-:Y:S01]  /*1d50*/  ULEA UR11, UR8, UR45, 0xa ;  /* 0x0000002d080b7291 */ /* 0x000fe2000f8e503f */
[----:B------:R-:W-:Y:S01]  /*1d60*/  WARPGROUP.ARRIVE ;  /* 0x00000000000079c5 */ /* 0x000fe20000000000 */
[----:B------:R-:W-:Y:S01]  /*1d70*/  ULEA UR10, UR8, UR46, 0xa ;  /* 0x0000002e080a7291 */ /* 0x000fe2000f8e503f */
[----:B------:R-:W-:Y:S01]  /*1d80*/  UMOV UR5, 0x40000040 ;  /* 0x4000004000057882 */ /* 0x000fe20000000000 */
[----:B------:R-:W-:-:S03]  /*1d90*/  UMOV UR7, 0x40000040 ;  /* 0x4000004000077882 */ /* 0x000fc60000000000 */
[----:B------:R-:W-:Y:S02]  /*1da0*/  UMOV UR4, UR11 ;  /* 0x0000000b00047c82 */ /* 0x000fe40008000000 */
[----:B------:R-:W-:Y:S02]  /*1db0*/  UMOV UR6, UR10 ;  /* 0x0000000a00067c82 */ /* 0x000fe40008000000 */
[----:B------:R-:W-:Y:S01]  /*1dc0*/  HGMMA.64x64x16.F32 R24, gdesc[UR4], R24, gsb0 ;  /* 0x00e00000041879f0 */ /* 0x000fe20008000818 */
        /* <DEDUP_REMOVED lines=51> */
[----:B------:R-:W-:Y:S01]  /*2100*/  BPT.TRAP 0x1 ;  /* 0x000000040000795c */ /* 0x000fe20000300000 */
.L_x_26:
[----:B------:R-:W-:Y:S01]  /*2110*/  ULEA UR4, UR9, UR41, 0x3 ;  /* 0x0000002909047291 */ /* 0x000fe2000f8e183f */
[----:B------:R-:W-:-:S03]  /*2120*/  ISETP.GT.U32.AND P1, PT, R23, 0x1, PT ;  /* 0x000000011700780c */ /* 0x000fc60003f24070 */
[----:B------:R-:W-:-:S04]  /*2130*/  UIADD3 UR4, UR4, 0x38, URZ ;  /* 0x0000003804047890 */ /* 0x000fc8000fffe03f */
[----:B------:R-:W-:-:S09]  /*2140*/  UPRMT UR4, URZ, 0x654, UR4 ;  /* 0x000006543f047896 */ /* 0x000fd20008000004 */
[----:B------:R-:W-:Y:S01]  /*2150*/  SYNCS.ARRIVE.TRANS64.RED.A1T0 RZ, [UR4], RZ ;  /* 0x000000ffffff79a7 */ /* 0x000fe20008100404 */
[----:B------:R-:W-:Y:S05]  /*2160*/  @P1 BRA `(.L_x_27) ;  /* 0x0000000000041947 */ /* 0x000fea0003800000 */
[----:B------:R-:W-:Y:S01]  /*2170*/  BPT.TRAP 0x1 ;  /* 0x000000040000795c */ /* 0x000fe20000300000 */
.L_x_27:
[----:B------:R-:W-:Y:S01]  /*2180*/  UIADD3 UR8, UR8, 0x1, URZ ;  /* 0x0000000108087890 */ /* 0x000fe2000fffe03f */
[C---:B------:R-:W-:Y:S01]  /*2190*/  ISETP.GT.AND P1, PT, R0.reuse, 0x1, PT ;  /* 0x000000010000780c */ /* 0x040fe20003f24270 */
[----:B------:R-:W-:Y:S01]  /*21a0*/  UIADD3 UR9, UR9, 0x1, URZ ;  /* 0x0000000109097890 */ /* 0x000fe2000fffe03f */
[----:B------:R-:W-:Y:S01]  /*21b0*/  VIADD R0, R0, 0xffffffff ;  /* 0xffffffff00007836 */ /* 0x000fe20000000000 */
[----:B------:R-:W-:Y:S02]  /*21c0*/  UISETP.NE.AND UP0, UPT, UR8, 0x7, UPT ;  /* 0x000000070800788c */ /* 0x000fe4000bf05270 */
[----:B------:R-:W-:Y:S02]  /*21d0*/  UISETP.NE.AND UP1, UPT, UR9, 0x7, UPT ;  /* 0x000000070900788c */ /* 0x000fe4000bf25270 */
[----:B------:R-:W-:Y:S02]  /*21e0*/  USEL UR4, URZ, 0x1, UP0 ;  /* 0x000000013f047887 */ /* 0x000fe40008000000 */
[----:B------:R-:W-:-:S02]  /*21f0*/  USEL UR8, UR8, URZ, UP0 ;  /* 0x0000003f08087287 */ /* 0x000fc40008000000 */
[----:B------:R-:W-:Y:S02]  /*2200*/  USEL UR9, UR9, URZ, UP1 ;  /* 0x0000003f09097287 */ /* 0x000fe40008800000 */
[----:B------:R-:W-:Y:S01]  /*2210*/  LOP3.LUT R5, R5, UR4, RZ, 0x3c, !PT ;  /* 0x0000000405057c12 */ /* 0x000fe2000f8e3cff */
[----:B------:R-:W-:Y:S09]  /*2220*/  @P1 BRA `(.L_x_28) ;  /* 0xfffffff800a01947 */ /* 0x000ff2000383ffff */
.L_x_21:
[----:B------:R-:W2:Y:S01]  /*2230*/  LDC R0, c[0x0][0x28c] ;  /* 0x0000a300ff007b82 */ /* 0x000ea20000000800 */
[----:B01----:R-:W-:-:S04]  /*2240*/  IMAD.U32 R3, RZ, RZ, UR49 ;  /* 0x00000031ff037e24 */ /* 0x003fc8000f8e00ff */
[----:B------:R0:W-:Y:S01]  /*2250*/  SYNCS.ARRIVE.TRANS64.A1T0 RZ, [R3+UR48], RZ ;  /* 0x000000ff03ff79a7 */ /* 0x0001e20008100030 */
[----:B--2---:R-:W-:-:S13]  /*2260*/  ISETP.GE.AND P1, PT, R0, 0x1, PT ;  /* 0x000000010000780c */ /* 0x004fda0003f26270 */
[----:B0-----:R-:W-:Y:S05]  /*2270*/  @!P1 BRA `(.L_x_29) ;  /* 0x00000000003c9947 */ /* 0x001fea0003800000 */
[----:B------:R-:W-:Y:S05]  /*2280*/  @!P0 BRA `(.L_x_30) ;  /* 0x0000000000048947 */ /* 0x000fea0003800000 */
[----:B------:R-:W-:Y:S01]  /*2290*/  BPT.TRAP 0x1 ;  /* 0x000000040000795c */ /* 0x000fe20000300000 */
.L_x_30:
[----:B------:R-:W-:Y:S01]  /*22a0*/  UIADD3 UR6, UR38, UR42, URZ ;  /* 0x0000002a26067290 */ /* 0x000fe2000fffe03f */
[----:B------:R-:W-:-:S03]  /*22b0*/  ISETP.GT.U32.AND P0, PT, R23, 0x1, PT ;  /* 0x000000011700780c */ /* 0x000fc60003f04070 */
[----:B------:R-:W-:-:S04]  /*22c0*/  UIMAD.WIDE.U32 UR4, UR6, 0x24924925, URZ ;  /* 0x24924925060478a5 */ /* 0x000fc8000f8e003f */
[----:B------:R-:W-:-:S04]  /*22d0*/  UIADD3 UR4, UR6, -UR5, URZ ;  /* 0x8000000506047290 */ /* 0x000fc8000fffe03f */
[----:B------:R-:W-:-:S04]  /*22e0*/  ULEA.HI UR4, UR4, UR5, URZ, 0x1f ;  /* 0x0000000504047291 */ /* 0x000fc8000f8ff83f */
[----:B------:R-:W-:-:S04]  /*22f0*/  USHF.R.U32.HI UR4, URZ, 0x2, UR4 ;  /* 0x000000023f047899 */ /* 0x000fc80008011604 */
[----:B------:R-:W-:-:S04]  /*2300*/  UIMAD UR4, UR4, -0x7, UR6 ;  /* 0xfffffff9040478a4 */ /* 0x000fc8000f8e0206 */
[----:B------:R-:W-:-:S04]  /*2310*/  ULEA UR4, UR4, UR41, 0x3 ;  /* 0x0000002904047291 */ /* 0x000fc8000f8e183f */
[----:B------:R-:W-:-:S04]  /*2320*/  UIADD3 UR4, UR4, 0x38, URZ ;  /* 0x0000003804047890 */ /* 0x000fc8000fffe03f */
[----:B------:R-:W-:-:S09]  /*2330*/  UPRMT UR4, URZ, 0x654, UR4 ;  /* 0x000006543f047896 */ /* 0x000fd20008000004 */
[----:B------:R-:W-:Y:S01]  /*2340*/  SYNCS.ARRIVE.TRANS64.RED.A1T0 RZ, [UR4], RZ ;  /* 0x000000ffffff79a7 */ /* 0x000fe20008100404 */
[----:B------:R-:W-:Y:S05]  /*2350*/  @P0 BRA `(.L_x_29) ;  /* 0x0000000000040947 */ /* 0x000fea0003800000 */
[----:B------:R-:W-:Y:S01]  /*2360*/  BPT.TRAP 0x1 ;  /* 0x000000040000795c */ /* 0x000fe20000300000 */
.L_x_29:
[----:B------:R-:W-:Y:S01]  /*2370*/  SHF.L.U32 R0, R73, 0x1f, RZ ;  /* 0x0000001f49007819 */ /* 0x000fe200000006ff */
[----:B------:R-:W-:Y:S01]  /*2380*/  UISETP.GE.U32.AND UP1, UPT, UR47, 0x7, UPT ;  /* 0x000000072f00788c */ /* 0x000fe2000bf26070 */
[----:B------:R-:W-:Y:S01]  /*2390*/  SHF.R.S32.HI R9, RZ, 0x1f, R19 ;  /* 0x0000001fff097819 */ /* 0x000fe20000011413 */
[----:B------:R-:W-:Y:S01]  /*23a0*/  UIADD3 UR38, UR38, UR47, URZ ;  /* 0x0000002f26267290 */ /* 0x000fe2000fffe03f */
[----:B------:R-:W0:Y:S03]  /*23b0*/  SYNCS.PHASECHK.TRANS64.TRYWAIT P0, [UR43+0x8], R0 ;  /* 0x00000800ff0075a7 */ /* 0x000e26000800016b */
[----:B------:R-:W-:-:S04]  /*23c0*/  UISETP.GT.U32.AND UP0, UPT, UR38, 0x6, UPT ;  /* 0x000000062600788c */ /* 0x000fc8000bf04070 */
[----:B------:R-:W-:Y:S02]  /*23d0*/  UISETP.LT.U32.AND UP0, UPT, UR47, 0x7, UP0 ;  /* 0x000000072f00788c */ /* 0x000fe40008701070 */
[----:B------:R-:W-:Y:S02]  /*23e0*/  @UP1 UIMAD.WIDE.U32 UR4, UR38, 0x24924925, URZ ;  /* 0x24924925260418a5 */ /* 0x000fe4000f8e003f */
[----:B------:R-:W-:Y:S02]  /*23f0*/  USEL UR6, URZ, 0x1, !UP0 ;  /* 0x000000013f067887 */ /* 0x000fe4000c000000 */
[----:B------:R-:W-:Y:S02]  /*2400*/  @UP1 UIADD3 UR4, UR38, -UR5, URZ ;  /* 0x8000000526041290 */ /* 0x000fe4000fffe03f */
[----:B------:R-:W-:Y:S02]  /*2410*/  ULOP3.LUT UR39, UR39, UR6, URZ, 0x3c, !UPT ;  /* 0x0000000627277292 */ /* 0x000fe4000f8e3c3f */
[----:B------:R-:W-:-:S04]  /*2420*/  @UP1 ULEA.HI UR4, UR4, UR5, URZ, 0x1f ;  /* 0x0000000504041291 */ /* 0x000fc8000f8ff83f */
[----:B------:R-:W-:-:S04]  /*2430*/  @UP1 USHF.R.U32.HI UR4, URZ, 0x2, UR4 ;  /* 0x000000023f041899 */ /* 0x000fc80008011604 */
[----:B------:R-:W-:Y:S01]  /*2440*/  @UP1 ULOP3.LUT UR39, UR39, 0x1, UR4, 0x78, !UPT ;  /* 0x0000000127271892 */ /* 0x000fe2000f8e7804 */
[----:B0-----:R-:W-:Y:S11]  /*2450*/  @!P0 BRA `(.L_x_31) ;  /* 0x0000003c00108947 */ /* 0x001ff60003800000 */
.L_x_124:
[----:B------:R-:W-:Y:S01]  /*2460*/  ULDC.64 UR4, c[0x0][0x5d0] ;  /* 0x0001740000047ab9 */ /* 0x000fe20000000a00 */
[----:B------:R-:W-:Y:S01]  /*2470*/  ULDC UR6, c[0x0][0x284] ;  /* 0x0000a10000067ab9 */ /* 0x000fe20000000800 */
[----:B0-----:R-:W-:Y:S02]  /*2480*/  IMAD R0, R9, UR4, RZ ;  /* 0x0000000409007c24 */ /* 0x001fe4000f8e02ff */
[----:B------:R-:W-:Y:S02]  /*2490*/  IMAD.SHL.U32 R12, R18, 0x40, RZ ;  /* 0x00000040120c7824 */ /* 0x000fe400078e00ff */
[C---:B------:R-:W-:Y:S02]  /*24a0*/  IMAD R3, R19.reuse, UR5, R0 ;  /* 0x0000000513037c24 */ /* 0x040fe4000f8e0200 */
[----:B------:R-:W-:Y:S01]  /*24b0*/  IMAD.SHL.U32 R0, R22, 0x40, RZ ;  /* 0x0000004016007824 */ /* 0x000fe200078e00ff */
[----:B------:R-:W-:Y:S01]  /*24c0*/  SHF.R.S32.HI R13, RZ, 0x1f, R12 ;  /* 0x0000001fff0d7819 */ /* 0x000fe2000001140c */
[----:B------:R-:W-:Y:S01]  /*24d0*/  IMAD.WIDE.U32 R4, R19, UR4, R60 ;  /* 0x0000000413047c25 */ /* 0x000fe2000f8e003c */
[----:B------:R-:W-:-:S02]  /*24e0*/  ULDC.64 UR4, c[0x0][0x5c8] ;  /* 0x0001720000047ab9 */ /* 0x000fc40000000a00 */
[----:B------:R-:W-:Y:S01]  /*24f0*/  ISETP.GE.AND P0, PT, R0, UR6, PT ;  /* 0x0000000600007c0c */ /* 0x000fe2000bf06270 */
[----:B------:R-:W-:Y:S01]  /*2500*/  ULDC UR6, c[0x0][0x288] ;  /* 0x0000a20000067ab9 */ /* 0x000fe20000000800 */
[----:B------:R-:W-:Y:S01]  /*2510*/  IADD3 R4, P1, R12, R4, RZ ;  /* 0x000000040c047210 */ /* 0x000fe20007f3e0ff */
[----:B------:R-:W-:Y:S01]  /*2520*/  IMAD.WIDE R20, R22, 0x40, R58 ;  /* 0x0000004016147825 */ /* 0x000fe200078e023a */
[----:B------:R-:W-:Y:S02]  /*2530*/  ISETP.GE.OR P0, PT, R12, UR6, P0 ;  /* 0x000000060c007c0c */ /* 0x000fe40008706670 */
[----:B------:R-:W-:Y:S01]  /*2540*/  IADD3.X R5, R13, R5, R3, P1, !PT ;  /* 0x000000050d057210 */ /* 0x000fe20000ffe403 */
[----:B------:R-:W-:-:S04]  /*2550*/  IMAD R7, R21, UR4, RZ ;  /* 0x0000000415077c24 */ /* 0x000fc8000f8e02ff */
[C---:B------:R-:W-:Y:S02]  /*2560*/  IMAD R7, R20.reuse, UR5, R7 ;  /* 0x0000000514077c24 */ /* 0x040fe4000f8e0207 */
[----:B------:R-:W-:-:S04]  /*2570*/  IMAD.WIDE.U32 R70, R20, UR4, R4 ;  /* 0x0000000414467c25 */ /* 0x000fc8000f8e0004 */
[----:B------:R-:W-:Y:S05]  /*2580*/  @P0 BRA `(.L_x_32) ;  /* 0x0000002000580947 */ /* 0x000fea0003800000 */
[----:B-----5:R-:W-:Y:S01]  /*2590*/  FSETP.NEU.AND P0, PT, R57, RZ, PT ;  /* 0x000000ff3900720b */ /* 0x020fe20003f0d000 */
[----:B------:R-:W-:Y:S01]  /*25a0*/  IMAD.IADD R22, R65, 0x1, -R12 ;  /* 0x0000000141167824 */ /* 0x000fe200078e0a0c */
[----:B------:R-:W-:Y:S01]  /*25b0*/  BSSY B0, `(.L_x_32) ;  /* 0x0000213000007945 */ /* 0x000fe20003800000 */
[----:B------:R-:W-:Y:S02]  /*25c0*/  IMAD.IADD R0, R69, 0x1, -R0 ;  /* 0x0000000145007824 */ /* 0x000fe400078e0a00 */
[----:B------:R-:W-:Y:S01]  /*25d0*/  IMAD.IADD R7, R71, 0x1, R7 ;  /* 0x0000000147077824 */ /* 0x000fe200078e0207 */
[----:B------:R-:W-:-:S04]  /*25e0*/  ISETP.GT.AND P2, PT, R22, RZ, PT ;  /* 0x000000ff1600720c */ /* 0x000fc80003f44270 */
[----:B------:R-:W-:-:S03]  /*25f0*/  ISETP.GT.AND P1, PT, R0, RZ, P2 ;  /* 0x000000ff0000720c */ /* 0x000fc60001724270 */
[----:B------:R-:W-:Y:S10]  /*2600*/  @!P0 BRA `(.L_x_33) ;  /* 0x0000001400dc8947 */ /* 0x000ff40003800000 */
[----:B------:R-:W0:Y:S01]  /*2610*/  LDC.64 R74, c[0x0][0x5b8] ;  /* 0x00016e00ff4a7b82 */ /* 0x000e220000000a00 */
[----:B------:R-:W-:-:S07]  /*2620*/  ULDC.64 UR4, c[0x0][0x5c0] ;  /* 0x0001700000047ab9 */ /* 0x000fce0000000a00 */
[----:B------:R-:W1:Y:S08]  /*2630*/  LDC.64 R76, c[0x0][0x5b0] ;  /* 0x00016c00ff4c7b82 */ /* 0x000e700000000a00 */
[----:B------:R-:W2:Y:S01]  /*2640*/  LDC.64 R78, c[0x0][0x5a8] ;  /* 0x00016a00ff4e7b82 */ /* 0x000ea20000000a00 */
[-C--:B0-----:R-:W-:Y:S02]  /*2650*/  IMAD R6, R9, R74.reuse, RZ ;  /* 0x0000004a09067224 */ /* 0x081fe400078e02ff */
[----:B------:R-:W-:-:S04]  /*2660*/  IMAD.WIDE.U32 R4, R19, R74, R60 ;  /* 0x0000004a13047225 */ /* 0x000fc800078e003c */
[----:B------:R-:W-:Y:S01]  /*2670*/  IMAD R71, R19, R75, R6 ;  /* 0x0000004b13477224 */ /* 0x000fe200078e0206 */
[----:B------:R-:W-:Y:S01]  /*2680*/  IADD3 R8, P0, R12, R4, RZ ;  /* 0x000000040c087210 */ /* 0x000fe20007f1e0ff */
[----:B-1----:R-:W-:-:S03]  /*2690*/  IMAD R3, R21, R76, RZ ;  /* 0x0000004c15037224 */ /* 0x002fc600078e02ff */
[----:B------:R-:W-:Y:S01]  /*26a0*/  IADD3.X R9, R13, R5, R71, P0, !PT ;  /* 0x000000050d097210 */ /* 0x000fe200007fe447 */
[C---:B------:R-:W-:Y:S02]  /*26b0*/  IMAD R75, R20.reuse, R77, R3 ;  /* 0x0000004d144b7224 */ /* 0x040fe400078e0203 */
[----:B------:R-:W-:-:S04]  /*26c0*/  IMAD.WIDE.U32 R4, R20, R76, R8 ;  /* 0x0000004c14047225 */ /* 0x000fc800078e0008 */
[----:B------:R-:W-:Y:S01]  /*26d0*/  IMAD.IADD R3, R5, 0x1, R75 ;  /* 0x0000000105037824 */ /* 0x000fe200078e024b */
[----:B--2---:R-:W-:-:S04]  /*26e0*/  LEA R10, P0, R4, R78, 0x1 ;  /* 0x0000004e040a7211 */ /* 0x004fc800078008ff */
[----:B------:R-:W-:-:S05]  /*26f0*/  LEA.HI.X R11, R4, R79, R3, 0x1, P0 ;  /* 0x0000004f040b7211 */ /* 0x000fca00000f0c03 */
[----:B------:R-:W2:Y:S01]  /*2700*/  @P1 LDG.E.LTC128B.U16 R3, desc[UR36][R10.64] ;  /* 0x000000240a031981 */ /* 0x000ea2000c1e1520 */
[----:B------:R-:W-:Y:S01]  /*2710*/  IMAD.WIDE.U32 R4, R20, R76, R12 ;  /* 0x0000004c14047225 */ /* 0x000fe200078e000c */
[----:B------:R-:W-:Y:S02]  /*2720*/  BSSY B1, `(.L_x_34) ;  /* 0x0000015000017945 */ /* 0x000fe40003800000 */
[----:B------:R-:W-:-:S04]  /*2730*/  IADD3 R14, P0, R60, R4, RZ ;  /* 0x000000043c0e7210 */ /* 0x000fc80007f1e0ff */
[----:B------:R-:W-:Y:S02]  /*2740*/  IADD3.X R15, R61, R75, R5, P0, !PT ;  /* 0x0000004b3d0f7210 */ /* 0x000fe400007fe405 */
[----:B------:R-:W-:Y:S01]  /*2750*/  LEA R6, P0, R70, UR4, 0x1 ;  /* 0x0000000446067c11 */ /* 0x000fe2000f8008ff */
[----:B------:R-:W-:-:S03]  /*2760*/  IMAD.WIDE.U32 R14, R19, R74, R14 ;  /* 0x0000004a130e7225 */ /* 0x000fc600078e000e */
[----:B------:R-:W-:Y:S02]  /*2770*/  LEA.HI.X R7, R70, UR5, R7, 0x1, P0 ;  /* 0x0000000546077c11 */ /* 0x000fe400080f0c07 */
[----:B------:R-:W-:-:S04]  /*2780*/  ISETP.GT.AND P0, PT, R22, 0x1, PT ;  /* 0x000000011600780c */ /* 0x000fc80003f04270 */
[----:B------:R-:W-:Y:S01]  /*2790*/  ISETP.GT.AND P3, PT, R0, RZ, P0 ;  /* 0x000000ff0000720c */ /* 0x000fe20000764270 */
[----:B--2---:R-:W-:-:S05]  /*27a0*/  HADD2.F32 R4, -RZ, R3.H0_H0 ;  /* 0x20000003ff047230 */ /* 0x004fca0000004100 */
[----:B------:R-:W-:Y:S01]  /*27b0*/  FMUL R5, R4, R57 ;  /* 0x0000003904057220 */ /* 0x000fe20000400000 */
[----:B------:R-:W-:-:S03]  /*27c0*/  LEA R4, P4, R14, R78, 0x1 ;  /* 0x0000004e0e047211 */ /* 0x000fc600078808ff */
[----:B------:R-:W-:-:S05]  /*27d0*/  FFMA R5, R24, R56, R5 ;  /* 0x0000003818057223 */ /* 0x000fca0000000005 */
[----:B------:R-:W-:Y:S01]  /*27e0*/  F2FP.F16.F32.PACK_AB R10, RZ, R5 ;  /* 0x00000005ff0a723e */ /* 0x000fe200000000ff */
[----:B------:R-:W-:-:S03]  /*27f0*/  IMAD.IADD R5, R71, 0x1, R15 ;  /* 0x0000000147057824 */ /* 0x000fc600078e020f */
[----:B------:R-:W-:Y:S01]  /*2800*/  PRMT R11, R10, 0x7610, R11 ;  /* 0x000076100a0b7816 */ /* 0x000fe2000000000b */
[----:B------:R-:W-:Y:S01]  /*2810*/  IMAD.SHL.U32 R10, R76, 0x8, RZ ;  /* 0x000000084c0a7824 */ /* 0x000fe200078e00ff */
[----:B------:R-:W-:-:S03]  /*2820*/  LEA.HI.X R5, R14, R79, R5, 0x1, P4 ;  /* 0x0000004f0e057211 */ /* 0x000fc600020f0c05 */
[----:B------:R0:W-:Y:S02]  /*2830*/  @P1 STG.E.U16 desc[UR36][R6.64], R11 ;  /* 0x0000000b06001986 */ /* 0x0001e4000c101524 */
[----:B0-----:R-:W-:Y:S01]  /*2840*/  SHF.L.U64.HI R11, R76, 0x3, R77 ;  /* 0x000000034c0b7819 */ /* 0x001fe2000001024d */
[----:B------:R-:W-:Y:S06]  /*2850*/  @!P3 BRA `(.L_x_35) ;  /* 0x000000000004b947 */ /* 0x000fec0003800000 */
[----:B------:R0:W5:Y:S02]  /*2860*/  LDG.E.LTC128B.U16 R3, desc[UR36][R4.64+0x2] ;  /* 0x0000022404037981 */ /* 0x000164000c1e1520 */
.L_x_35:
[----:B------:R-:W-:Y:S05]  /*2870*/  BSYNC B1 ;  /* 0x0000000000017941 */ /* 0x000fea0003800000 */
.L_x_34:
[----:B-----5:R-:W-:Y:S01]  /*2880*/  HADD2.F32 R14, -RZ, R3.H0_H0 ;  /* 0x20000003ff0e7230 */ /* 0x020fe20000004100 */
[----:B------:R-:W-:Y:S01]  /*2890*/  ISETP.GT.AND P2, PT, R0, 0x8, P2 ;  /* 0x000000080000780c */ /* 0x000fe20001744270 */
[----:B------:R-:W-:Y:S01]  /*28a0*/  IMAD.WIDE.U32 R10, R20, R76, R10 ;  /* 0x0000004c140a7225 */ /* 0x000fe200078e000a */
[----:B------:R-:W-:-:S03]  /*28b0*/  PRMT R18, R3, 0x7610, R18 ;  /* 0x0000761003127816 */ /* 0x000fc60000000012 */
[----:B------:R-:W-:Y:S01]  /*28c0*/  FMUL R14, R14, R57 ;  /* 0x000000390e0e7220 */ /* 0x000fe20000400000 */
[----:B------:R-:W-:Y:S01]  /*28d0*/  IMAD.IADD R75, R75, 0x1, R11 ;  /* 0x000000014b4b7824 */ /* 0x000fe200078e020b */
[----:B------:R-:W-:Y:S02]  /*28e0*/  IADD3 R8, P1, R8, R10, RZ ;  /* 0x0000000a08087210 */ /* 0x000fe40007f3e0ff */
[----:B------:R-:W-:-:S03]  /*28f0*/  FFMA R25, R25, R56, R14 ;  /* 0x0000003819197223 */ /* 0x000fc6000000000e */
[----:B------:R-:W-:Y:S01]  /*2900*/  IMAD.X R9, R75, 0x1, R9, P1 ;  /* 0x000000014b097824 */ /* 0x000fe200008e0609 */
[C---:B------:R-:W-:Y:S02]  /*2910*/  LEA R14, P1, R8.reuse, R78, 0x1 ;  /* 0x0000004e080e7211 */ /* 0x040fe400078208ff */
[----:B------:R-:W-:Y:S02]  /*2920*/  F2FP.F16.F32.PACK_AB R25, RZ, R25 ;  /* 0x00000019ff19723e */ /* 0x000fe400000000ff */
[----:B------:R-:W-:-:S03]  /*2930*/  LEA.HI.X R15, R8, R79, R9, 0x1, P1 ;  /* 0x0000004f080f7211 */ /* 0x000fc600008f0c09 */
[----:B------:R1:W-:Y:S04]  /*2940*/  @P3 STG.E.U16 desc[UR36][R6.64+0x2], R25 ;  /* 0x0000021906003986 */ /* 0x0003e8000c101524 */
[----:B------:R-:W2:Y:S01]  /*2950*/  @P2 LDG.E.LTC128B.U16 R18, desc[UR36][R14.64] ;  /* 0x000000240e122981 */ /* 0x000ea2000c1e1520 */
[----:B------:R-:W-:Y:S01]  /*2960*/  IADD3 R12, P1, P3, R60, R10, R12 ;  /* 0x0000000a3c0c7210 */ /* 0x000fe20007b3e00c */
[----:B------:R-:W-:Y:S01]  /*2970*/  BSSY B1, `(.L_x_36) ;  /* 0x0000011000017945 */ /* 0x000fe20003800000 */
[C---:B------:R-:W-:Y:S02]  /*2980*/  SHF.L.U64.HI R11, R62.reuse, 0x1, R63 ;  /* 0x000000013e0b7819 */ /* 0x040fe4000001023f */
[----:B------:R-:W-:Y:S02]  /*2990*/  IADD3.X R13, R61, R75, R13, P1, P3 ;  /* 0x0000004b3d0d7210 */ /* 0x000fe40000fe640d */
[----:B------:R-:W-:-:S02]  /*29a0*/  LEA R10, P1, R62, R6, 0x1 ;  /* 0x000000063e0a7211 */ /* 0x000fc400078208ff */
[----:B------:R-:W-:Y:S01]  /*29b0*/  ISETP.GT.AND P0, PT, R0, 0x8, P0 ;  /* 0x000000080000780c */ /* 0x000fe20000704270 */
[----:B------:R-:W-:-:S04]  /*29c0*/  IMAD.WIDE.U32 R12, R19, R74, R12 ;  /* 0x0000004a130c7225 */ /* 0x000fc800078e000c */
[----:B------:R-:W-:Y:S02]  /*29d0*/  IMAD.X R11, R11, 0x1, R7, P1 ;  /* 0x000000010b0b7824 */ /* 0x000fe400008e0607 */
[----:B------:R-:W-:Y:S02]  /*29e0*/  IMAD.IADD R9, R71, 0x1, R13 ;  /* 0x0000000147097824 */ /* 0x000fe400078e020d */
[----:B--2---:R-:W-:-:S05]  /*29f0*/  HADD2.F32 R8, -RZ, R18.H0_H0 ;  /* 0x20000012ff087230 */ /* 0x004fca0000004100 */
[----:B------:R-:W-:Y:S01]  /*2a00*/  FMUL R3, R8, R57 ;  /* 0x0000003908037220 */ /* 0x000fe20000400000 */
[----:B------:R-:W-:-:S03]  /*2a10*/  LEA R8, P3, R12, R78, 0x1 ;  /* 0x0000004e0c087211 */ /* 0x000fc600078608ff */
[----:B------:R-:W-:Y:S01]  /*2a20*/  FFMA R3, R26, R56, R3 ;  /* 0x000000381a037223 */ /* 0x000fe20000000003 */
[----:B------:R-:W-:-:S04]  /*2a30*/  LEA.HI.X R9, R12, R79, R9, 0x1, P3 ;  /* 0x0000004f0c097211 */ /* 0x000fc800018f0c09 */
[----:B------:R-:W-:-:S05]  /*2a40*/  F2FP.F16.F32.PACK_AB R3, RZ, R3 ;  /* 0x00000003ff03723e */ /* 0x000fca00000000ff */
[----:B------:R1:W-:Y:S01]  /*2a50*/  @P2 STG.E.U16 desc[UR36][R10.64], R3 ;  /* 0x000000030a002986 */ /* 0x0003e2000c101524 */
[----:B------:R-:W-:Y:S05]  /*2a60*/  @!P0 BRA `(.L_x_37) ;  /* 0x0000000000048947 */ /* 0x000fea0003800000 */
[----:B------:R2:W5:Y:S02]  /*2a70*/  LDG.E.LTC128B.U16 R18, desc[UR36][R8.64+0x2] ;  /* 0x0000022408127981 */ /* 0x000564000c1e1520 */
.L_x_37:
[----:B------:R-:W-:Y:S05]  /*2a80*/  BSYNC B1 ;  /* 0x0000000000017941 */ /* 0x000fea0003800000 */
.L_x_36:
[----:B-----5:R-:W-:Y:S01]  /*2a90*/  HADD2.F32 R12, -RZ, R18.H0_H0 ;  /* 0x20000012ff0c7230 */ /* 0x020fe20000004100 */
[----:B------:R-:W-:Y:S01]  /*2aa0*/  ISETP.GT.AND P1, PT, R22, 0x8, PT ;  /* 0x000000081600780c */ /* 0x000fe20003f24270 */
[----:B------:R-:W-:Y:S03]  /*2ab0*/  BSSY B1, `(.L_x_38) ;  /* 0x0000008000017945 */ /* 0x000fe60003800000 */
[----:B------:R-:W-:Y:S01]  /*2ac0*/  FMUL R12, R12, R57 ;  /* 0x000000390c0c7220 */ /* 0x000fe20000400000 */
[----:B------:R-:W-:-:S03]  /*2ad0*/  ISETP.GT.AND P2, PT, R0, RZ, P1 ;  /* 0x000000ff0000720c */ /* 0x000fc60000f44270 */
[----:B------:R-:W-:-:S05]  /*2ae0*/  FFMA R12, R27, R56, R12 ;  /* 0x000000381b0c7223 */ /* 0x000fca000000000c */
[----:B------:R-:W-:-:S05]  /*2af0*/  F2FP.F16.F32.PACK_AB R12, RZ, R12 ;  /* 0x0000000cff0c723e */ /* 0x000fca00000000ff */
[----:B------:R3:W-:Y:S01]  /*2b00*/  @P0 STG.E.U16 desc[UR36][R10.64+0x2], R12 ;  /* 0x0000020c0a000986 */ /* 0x0007e2000c101524 */
[----:B------:R-:W-:Y:S05]  /*2b10*/  @!P2 BRA `(.L_x_39) ;  /* 0x000000000004a947 */ /* 0x000fea0003800000 */
[----:B------:R4:W5:Y:S02]  /*2b20*/  LDG.E.LTC128B.U16 R18, desc[UR36][R4.64+0x10] ;  /* 0x0000102404127981 */ /* 0x000964000c1e1520 */
.L_x_39:
[----:B------:R-:W-:Y:S05]  /*2b30*/  BSYNC B1 ;  /* 0x0000000000017941 */ /* 0x000fea0003800000 */
.L_x_38:
[----:B---3-5:R-:W-:Y:S01]  /*2b40*/  HADD2.F32 R12, -RZ, R18.H0_H0 ;  /* 0x20000012ff0c7230 */ /* 0x028fe20000004100 */
[----:B------:R-:W-:Y:S01]  /*2b50*/  ISETP.GT.AND P0, PT, R22, 0x9, PT ;  /* 0x000000091600780c */ /* 0x000fe20003f04270 */
[----:B------:R-:W-:Y:S03]  /*2b60*/  BSSY B1, `(.L_x_40) ;  /* 0x0000008000017945 */ /* 0x000fe60003800000 */
[----:B-1----:R-:W-:Y:S01]  /*2b70*/  FMUL R3, R12, R57 ;  /* 0x000000390c037220 */ /* 0x002fe20000400000 */
[----:B------:R-:W-:-:S03]  /*2b80*/  ISETP.GT.AND P3, PT, R0, RZ, P0 ;  /* 0x000000ff0000720c */ /* 0x000fc60000764270 */
[----:B------:R-:W-:-:S05]  /*2b90*/  FFMA R3, R28, R56, R3 ;  /* 0x000000381c037223 */ /* 0x000fca0000000003 */
[----:B------:R-:W-:-:S05]  /*2ba0*/  F2FP.F16.F32.PACK_AB R3, RZ, R3 ;  /* 0x00000003ff03723e */ /* 0x000fca00000000ff */
[----:B------:R1:W-:Y:S01]  /*2bb0*/  @P2 STG.E.U16 desc[UR36][R6.64+0x10], R3 ;  /* 0x0000100306002986 */ /* 0x0003e2000c101524 */
[----:B------:R-:W-:Y:S05]  /*2bc0*/  @!P3 BRA `(.L_x_41) ;  /* 0x000000000004b947 */ /* 0x000fea0003800000 */
[----:B------:R3:W5:Y:S02]  /*2bd0*/  LDG.E.LTC128B.U16 R18, desc[UR36][R4.64+0x12] ;  /* 0x0000122404127981 */ /* 0x000764000c1e1520 */
.L_x_41:
[----:B------:R-:W-:Y:S05]  /*2be0*/  BSYNC B1 ;  /* 0x0000000000017941 */ /* 0x000fea0003800000 */
.L_x_40:
[----:B-----5:R-:W-:Y:S01]  /*2bf0*/  HADD2.F32 R12, -RZ, R18.H0_H0 ;  /* 0x20000012ff0c7230 */ /* 0x020fe20000004100 */
[----:B------:R-:W-:Y:S01]  /*2c00*/  ISETP.GT.AND P1, PT, R0, 0x8, P1 ;  /* 0x000000080000780c */ /* 0x000fe20000f24270 */
[----:B------:R-:W-:Y:S03]  /*2c10*/  BSSY B1, `(.L_x_42) ;  /* 0x0000007000017945 */ /* 0x000fe60003800000 */
[----:B------:R-:W-:-:S04]  /*2c20*/  FMUL R12, R12, R57 ;  /* 0x000000390c0c7220 */ /* 0x000fc80000400000 */
[----:B------:R-:W-:-:S05]  /*2c30*/  FFMA R12, R29, R56, R12 ;  /* 0x000000381d0c7223 */ /* 0x000fca000000000c */
[----:B------:R-:W-:-:S05]  /*2c40*/  F2FP.F16.F32.PACK_AB R12, RZ, R12 ;  /* 0x0000000cff0c723e */ /* 0x000fca00000000ff */
[----:B------:R0:W-:Y:S01]  /*2c50*/  @P3 STG.E.U16 desc[UR36][R6.64+0x12], R12 ;  /* 0x0000120c06003986 */ /* 0x0001e2000c101524 */
[----:B------:R-:W-:Y:S05]  /*2c60*/  @!P1 BRA `(.L_x_43) ;  /* 0x0000000000049947 */ /* 0x000fea0003800000 */
[----:B------:R0:W5:Y:S02]  /*2c70*/  LDG.E.LTC128B.U16 R18, desc[UR36][R8.64+0x10] ;  /* 0x0000102408127981 */ /* 0x000164000c1e1520 */
.L_x_43:
[----:B------:R-:W-:Y:S05]  /*2c80*/  BSYNC B1 ;  /* 0x0000000000017941 */ /* 0x000fea0003800000 */
.L_x_42:
[----:B0----5:R-:W-:Y:S01]  /*2c90*/  HADD2.F32 R12, -RZ, R18.H0_H0 ;  /* 0x20000012ff0c7230 */ /* 0x021fe20000004100 */
[----:B------:R-:W-:Y:S01]  /*2ca0*/  ISETP.GT.AND P0, PT, R0, 0x8, P0 ;  /* 0x000000080000780c */ /* 0x000fe20000704270 */
[----:B------:R-:W-:Y:S03]  /*2cb0*/  BSSY B1, `(.L_x_44) ;  /* 0x0000007000017945 */ /* 0x000fe60003800000 */
[----:B-1----:R-:W-:-:S04]  /*2cc0*/  FMUL R3, R12, R57 ;  /* 0x000000390c037220 */ /* 0x002fc80000400000 */
[----:B------:R-:W-:-:S05]  /*2cd0*/  FFMA R3, R30, R56, R3 ;  /* 0x000000381e037223 */ /* 0x000fca0000000003 */
[----:B------:R-:W-:-:S05]  /*2ce0*/  F2FP.F16.F32.PACK_AB R3, RZ, R3 ;  /* 0x00000003ff03723e */ /* 0x000fca00000000ff */
[----:B------:R0:W-:Y:S01]  /*2cf0*/  @P1 STG.E.U16 desc[UR36][R10.64+0x10], R3 ;  /* 0x000010030a001986 */ /* 0x0001e2000c101524 */
[----:B------:R-:W-:Y:S05]  /*2d00*/  @!P0 BRA `(.L_x_45) ;  /* 0x0000000000048947 */ /* 0x000fea0003800000 */
[----:B------:R1:W5:Y:S02]  /*2d10*/  LDG.E.LTC128B.U16 R18, desc[UR36][R8.64+0x12] ;  /* 0x0000122408127981 */ /* 0x000364000c1e1520 */
.L_x_45:
[----:B------:R-:W-:Y:S05]  /*2d20*/  BSYNC B1 ;  /* 0x0000000000017941 */ /* 0x000fea0003800000 */
.L_x_44:
        /* <DEDUP_REMOVED lines=10> */
.L_x_47:
[----:B------:R-:W-:Y:S05]  /*2dd0*/  BSYNC B1 ;  /* 0x0000000000017941 */ /* 0x000fea0003800000 */
.L_x_46:
[----:B0----5:R-:W-:Y:S01]  /*2de0*/  HADD2.F32 R12, -RZ, R18.H0_H0 ;  /* 0x20000012ff0c7230 */ /* 0x021fe20000004100 */
        /* <DEDUP_REMOVED lines=9> */
.L_x_49:
[----:B------:R-:W-:Y:S05]  /*2e80*/  BSYNC B1 ;  /* 0x0000000000017941 */ /* 0x000fea0003800000 */
.L_x_48:
        /* <DEDUP_REMOVED lines=9> */
.L_x_51:
[----:B------:R-:W-:Y:S05]  /*2f20*/  BSYNC B1 ;  /* 0x0000000000017941 */ /* 0x000fea0003800000 */
.L_x_50:
[----:B0----5:R-:W-:Y:S01]  /*2f30*/  HADD2.F32 R12, -RZ, R18.H0_H0 ;  /* 0x20000012ff0c7230 */ /* 0x021fe20000004100 */
        /* <DEDUP_REMOVED lines=8> */
.L_x_53:
[----:B------:R-:W-:Y:S05]  /*2fc0*/  BSYNC B1 ;  /* 0x0000000000017941 */ /* 0x000fea0003800000 */
.L_x_52:
        /* <DEDUP_REMOVED lines=10> */
.L_x_55:
[----:B------:R-:W-:Y:S05]  /*3070*/  BSYNC B1 ;  /* 0x0000000000017941 */ /* 0x000fea0003800000 */
.L_x_54:
        /* <DEDUP_REMOVED lines=10> */
.L_x_57:
[----:B------:R-:W-:Y:S05]  /*3120*/  BSYNC B1 ;  /* 0x0000000000017941 */ /* 0x000fea0003800000 */
.L_x_56:
        /* <DEDUP_REMOVED lines=9> */
.L_x_59:
[----:B------:R-:W-:Y:S05]  /*31c0*/  BSYNC B1 ;  /* 0x0000000000017941 */ /* 0x000fea0003800000 */
.L_x_58:
        /* <DEDUP_REMOVED lines=9> */
.L_x_61:
[----:B------:R-:W-:Y:S05]  /*3260*/  BSYNC B1 ;  /* 0x0000000000017941 */ /* 0x000fea0003800000 */
.L_x_60:
        /* <DEDUP_REMOVED lines=10> */
.L_x_63:
[----:B------:R-:W-:Y:S05]  /*3310*/  BSYNC B1 ;  /* 0x0000000000017941 */ /* 0x000fea0003800000 */
.L_x_62:
        /* <DEDUP_REMOVED lines=10> */
.L_x_65:
[----:B------:R-:W-:Y:S05]  /*33c0*/  BSYNC B1 ;  /* 0x0000000000017941 */ /* 0x000fea0003800000 */
.L_x_64:
        /* <DEDUP_REMOVED lines=9> */
.L_x_67:
[----:B------:R-:W-:Y:S05]  /*3460*/  BSYNC B1 ;  /* 0x0000000000017941 */ /* 0x000fea0003800000 */
.L_x_66:
        /* <DEDUP_REMOVED lines=9> */
.L_x_69:
[----:B------:R-:W-:Y:S05]  /*3500*/  BSYNC B1 ;  /* 0x0000000000017941 */ /* 0x000fea0003800000 */
.L_x_68:
        /* <DEDUP_REMOVED lines=10> */
.L_x_71:
[----:B------:R-:W-:Y:S05]  /*35b0*/  BSYNC B1 ;  /* 0x0000000000017941 */ /* 0x000fea0003800000 */
.L_x_70:
        /* <DEDUP_REMOVED lines=10> */
.L_x_73:
[----:B------:R-:W-:Y:S05]  /*3660*/  BSYNC B1 ;  /* 0x0000000000017941 */ /* 0x000fea0003800000 */
.L_x_72:
        /* <DEDUP_REMOVED lines=9> */
.L_x_75:
[----:B------:R-:W-:Y:S05]  /*3700*/  BSYNC B1 ;  /* 0x0000000000017941 */ /* 0x000fea0003800000 */
.L_x_74:
        /* <DEDUP_REMOVED lines=9> */
.L_x_77:
[----:B------:R-:W-:Y:S05]  /*37a0*/  BSYNC B1 ;  /* 0x0000000000017941 */ /* 0x000fea0003800000 */
.L_x_76:
        /* <DEDUP_REMOVED lines=10> */
.L_x_79:
[----:B------:R-:W-:Y:S05]  /*3850*/  BSYNC B1 ;  /* 0x0000000000017941 */ /* 0x000fea0003800000 */
.L_x_78:
        /* <DEDUP_REMOVED lines=10> */
.L_x_81:
[----:B------:R-:W-:Y:S05]  /*3900*/  BSYNC B1 ;  /* 0x0000000000017941 */ /* 0x000fea0003800000 */
.L_x_80:
        /* <DEDUP_REMOVED lines=9> */
.L_x_83:
[----:B------:R-:W-:Y:S05]  /*39a0*/  BSYNC B1 ;  /* 0x0000000000017941 */ /* 0x000fea0003800000 */
.L_x_82:
        /* <DEDUP_REMOVED lines=9> */
.L_x_85:
[----:B------:R-:W-:Y:S05]  /*3a40*/  BSYNC B1 ;  /* 0x0000000000017941 */ /* 0x000fea0003800000 */
.L_x_84:
        /* <DEDUP_REMOVED lines=10> */
.L_x_87:
[----:B------:R-:W-:Y:S05]  /*3af0*/  BSYNC B1 ;  /* 0x0000000000017941 */ /* 0x000fea0003800000 */
.L_x_86:
        /* <DEDUP_REMOVED lines=10> */
.L_x_89:
[----:B------:R-:W-:Y:S05]  /*3ba0*/  BSYNC B1 ;  /* 0x0000000000017941 */ /* 0x000fea0003800000 */
.L_x_88:
[----:B0--345:R-:W-:Y:S01]  /*3bb0*/  HADD2.F32 R4, -RZ, R18.H0_H0 ;  /* 0x20000012ff047230 */ /* 0x039fe20000004100 */
        /* <DEDUP_REMOVED lines=8> */
.L_x_91:
[----:B------:R-:W-:Y:S05]  /*3c40*/  BSYNC B1 ;  /* 0x0000000000017941 */ /* 0x000fea0003800000 */
.L_x_90:
[----:B0----5:R-:W-:Y:S01]  /*3c50*/  HADD2.F32 R4, -RZ, R18.H0_H0 ;  /* 0x20000012ff047230 */ /* 0x021fe20000004100 */
[----:B------:R-:W-:Y:S01]  /*3c60*/  ISETP.GT.AND P0, PT, R0, 0x8, P0 ;  /* 0x000000080000780c */ /* 0x000fe20000704270 */
[----:B------:R-:W-:Y:S01]  /*3c70*/  @P1 IMAD.MOV.U32 R5, RZ, RZ, R11 ;  /* 0x000000ffff051224 */ /* 0x000fe200078e000b */
[----:B------:R-:W-:Y:S02]  /*3c80*/  BSSY B1, `(.L_x_92) ;  /* 0x0000008000017945 */ /* 0x000fe40003800000 */
[----:B------:R-:W-:Y:S01]  /*3c90*/  FMUL R3, R4, R57 ;  /* 0x0000003904037220 */ /* 0x000fe20000400000 */
[----:B------:R-:W-:-:S03]  /*3ca0*/  @P1 IMAD.MOV.U32 R4, RZ, RZ, R10 ;  /* 0x000000ffff041224 */ /* 0x000fc600078e000a */
[----:B------:R-:W-:-:S05]  /*3cb0*/  FFMA R3, R54, R56, R3 ;  /* 0x0000003836037223 */ /* 0x000fca0000000003 */
[----:B------:R-:W-:-:S05]  /*3cc0*/  F2FP.F16.F32.PACK_AB R3, RZ, R3 ;  /* 0x00000003ff03723e */ /* 0x000fca00000000ff */
[----:B------:R0:W-:Y:S01]  /*3cd0*/  @P1 STG.E.U16 desc[UR36][R4.64+0x70], R3 ;  /* 0x0000700304001986 */ /* 0x0001e2000c101524 */
[----:B------:R-:W-:Y:S05]  /*3ce0*/  @!P0 BRA `(.L_x_93) ;  /* 0x0000000000048947 */ /* 0x000fea0003800000 */
[----:B------:R4:W5:Y:S02]  /*3cf0*/  LDG.E.LTC128B.U16 R18, desc[UR36][R8.64+0x72] ;  /* 0x0000722408127981 */ /* 0x000964000c1e1520 */
.L_x_93:
[----:B------:R-:W-:Y:S05]  /*3d00*/  BSYNC B1 ;  /* 0x0000000000017941 */ /* 0x000fea0003800000 */
.L_x_92:
[----:B------:R-:W-:Y:S05]  /*3d10*/  @!P0 BRA `(.L_x_94) ;  /* 0x0000000800708947 */ /* 0x000fea0003800000 */
[----:B-----5:R-:W-:-:S05]  /*3d20*/  HADD2.F32 R18, -RZ, R18.H0_H0 ;  /* 0x20000012ff127230 */ /* 0x020fca0000004100 */
[----:B------:R-:W-:-:S04]  /*3d30*/  FMUL R18, R18, R57 ;  /* 0x0000003912127220 */ /* 0x000fc80000400000 */
[----:B------:R-:W-:-:S05]  /*3d40*/  FFMA R18, R55, R56, R18 ;  /* 0x0000003837127223 */ /* 0x000fca0000000012 */
[----:B------:R-:W-:-:S05]  /*3d50*/  F2FP.F16.F32.PACK_AB R18, RZ, R18 ;  /* 0x00000012ff12723e */ /* 0x000fca00000000ff */
[----:B------:R0:W-:Y:S01]  /*3d60*/  STG.E.U16 desc[UR36][R10.64+0x72], R18 ;  /* 0x000072120a007986 */ /* 0x0001e2000c101524 */
[----:B------:R-:W-:Y:S05]  /*3d70*/  BRA `(.L_x_94) ;  /* 0x0000000800587947 */ /* 0x000fea0003800000 */
.L_x_33:
[----:B------:R-:W-:Y:S01]  /*3d80*/  ISETP.GT.AND P3, PT, R22, 0x1, PT ;  /* 0x000000011600780c */ /* 0x000fe20003f64270 */
[----:B------:R-:W-:Y:S01]  /*3d90*/  ULDC.64 UR4, c[0x0][0x5c0] ;  /* 0x0001700000047ab9 */ /* 0x000fe20000000a00 */
[-C--:B------:R-:W-:Y:S01]  /*3da0*/  FMUL R24, R24, R56.reuse ;  /* 0x0000003818187220 */ /* 0x080fe20000400000 */
[----:B------:R-:W-:Y:S01]  /*3db0*/  LEA R4, P4, R70, UR4, 0x1 ;  /* 0x0000000446047c11 */ /* 0x000fe2000f8808ff */
[-C--:B------:R-:W-:Y:S01]  /*3dc0*/  FMUL R25, R25, R56.reuse ;  /* 0x0000003819197220 */ /* 0x080fe20000400000 */
[----:B------:R-:W-:Y:S01]  /*3dd0*/  ISETP.GT.AND P0, PT, R0, RZ, P3 ;  /* 0x000000ff0000720c */ /* 0x000fe20001f04270 */
[----:B------:R-:W-:Y:S01]  /*3de0*/  FMUL R26, R26, R56 ;  /* 0x000000381a1a7220 */ /* 0x000fe20000400000 */
[----:B------:R-:W-:Y:S01]  /*3df0*/  F2FP.F16.F32.PACK_AB R24, RZ, R24 ;  /* 0x00000018ff18723e */ /* 0x000fe200000000ff */
[-C--:B------:R-:W-:Y:S01]  /*3e00*/  FMUL R27, R27, R56.reuse ;  /* 0x000000381b1b7220 */ /* 0x080fe20000400000 */
[----:B------:R-:W-:Y:S01]  /*3e10*/  LEA.HI.X R5, R70, UR5, R7, 0x1, P4 ;  /* 0x0000000546057c11 */ /* 0x000fe2000a0f0c07 */
[-C--:B------:R-:W-:Y:S01]  /*3e20*/  FMUL R28, R28, R56.reuse ;  /* 0x000000381c1c7220 */ /* 0x080fe20000400000 */
[----:B------:R-:W-:Y:S01]  /*3e30*/  F2FP.F16.F32.PACK_AB R25, RZ, R25 ;  /* 0x00000019ff19723e */ /* 0x000fe200000000ff */
[-C--:B------:R-:W-:Y:S01]  /*3e40*/  FMUL R29, R29, R56.reuse ;  /* 0x000000381d1d7220 */ /* 0x080fe20000400000 */
[----:B------:R-:W-:Y:S01]  /*3e50*/  ISETP.GT.AND P2, PT, R0, 0x8, P2 ;  /* 0x000000080000780c */ /* 0x000fe20001744270 */
[----:B------:R-:W-:Y:S01]  /*3e60*/  @P1 STG.E.U16 desc[UR36][R4.64], R24 ;  /* 0x0000001804001986 */ /* 0x000fe2000c101524 */
[----:B------:R-:W-:Y:S01]  /*3e70*/  ISETP.GT.AND P1, PT, R22, 0x8, PT ;  /* 0x000000081600780c */ /* 0x000fe20003f24270 */
[----:B------:R-:W-:Y:S01]  /*3e80*/  FMUL R30, R30, R56 ;  /* 0x000000381e1e7220 */ /* 0x000fe20000400000 */
[C---:B------:R-:W-:Y:S01]  /*3e90*/  SHF.L.U64.HI R3, R62.reuse, 0x1, R63 ;  /* 0x000000013e037819 */ /* 0x040fe2000001023f */
[----:B------:R-:W-:Y:S01]  /*3ea0*/  @P0 STG.E.U16 desc[UR36][R4.64+0x2], R25 ;  /* 0x0000021904000986 */ /* 0x000fe2000c101524 */
[----:B------:R-:W-:Y:S01]  /*3eb0*/  LEA R6, P5, R62, R4, 0x1 ;  /* 0x000000043e067211 */ /* 0x000fe200078a08ff */
[-C--:B------:R-:W-:Y:S01]  /*3ec0*/  FMUL R31, R31, R56.reuse ;  /* 0x000000381f1f7220 */ /* 0x080fe20000400000 */
[----:B------:R-:W-:Y:S01]  /*3ed0*/  ISETP.GT.AND P3, PT, R0, 0x8, P3 ;  /* 0x000000080000780c */ /* 0x000fe20001f64270 */
[-C--:B------:R-:W-:Y:S01]  /*3ee0*/  FMUL R32, R32, R56.reuse ;  /* 0x0000003820207220 */ /* 0x080fe20000400000 */
[----:B------:R-:W-:Y:S01]  /*3ef0*/  ISETP.GT.AND P0, PT, R22, 0x9, PT ;  /* 0x000000091600780c */ /* 0x000fe20003f04270 */
[----:B------:R-:W-:Y:S01]  /*3f00*/  IMAD.X R7, R3, 0x1, R5, P5 ;  /* 0x0000000103077824 */ /* 0x000fe200028e0605 */
[----:B------:R-:W-:Y:S01]  /*3f10*/  ISETP.GT.AND P4, PT, R0, RZ, P1 ;  /* 0x000000ff0000720c */ /* 0x000fe20000f84270 */
[----:B------:R-:W-:Y:S01]  /*3f20*/  FMUL R33, R33, R56 ;  /* 0x0000003821217220 */ /* 0x000fe20000400000 */
[----:B------:R-:W-:Y:S01]  /*3f30*/  F2FP.F16.F32.PACK_AB R26, RZ, R26 ;  /* 0x0000001aff1a723e */ /* 0x000fe200000000ff */
[-C--:B------:R-:W-:Y:S01]  /*3f40*/  FMUL R34, R34, R56.reuse ;  /* 0x0000003822227220 */ /* 0x080fe20000400000 */
[----:B------:R-:W-:Y:S01]  /*3f50*/  ISETP.GT.AND P5, PT, R0, RZ, P0 ;  /* 0x000000ff0000720c */ /* 0x000fe200007a4270 */
[----:B------:R-:W-:Y:S01]  /*3f60*/  FMUL R35, R35, R56 ;  /* 0x0000003823237220 */ /* 0x000fe20000400000 */
[----:B------:R-:W-:Y:S01]  /*3f70*/  F2FP.F16.F32.PACK_AB R27, RZ, R27 ;  /* 0x0000001bff1b723e */ /* 0x000fe200000000ff */
[----:B------:R-:W-:Y:S01]  /*3f80*/  @P2 STG.E.U16 desc[UR36][R6.64], R26 ;  /* 0x0000001a06002986 */ /* 0x000fe2000c101524 */
[----:B------:R-:W-:Y:S01]  /*3f90*/  F2FP.F16.F32.PACK_AB R28, RZ, R28 ;  /* 0x0000001cff1c723e */ /* 0x000fe200000000ff */
[-C--:B------:R-:W-:Y:S01]  /*3fa0*/  FMUL R36, R36, R56.reuse ;  /* 0x0000003824247220 */ /* 0x080fe20000400000 */
[----:B------:R-:W-:Y:S01]  /*3fb0*/  ISETP.GT.AND P2, PT, R0, 0x8, P1 ;  /* 0x000000080000780c */ /* 0x000fe20000f44270 */
[----:B------:R-:W-:Y:S01]  /*3fc0*/  @P3 STG.E.U16 desc[UR36][R6.64+0x2], R27 ;  /* 0x0000021b06003986 */ /* 0x000fe2000c101524 */
[----:B------:R-:W-:Y:S01]  /*3fd0*/  ISETP.GT.AND P1, PT, R22, 0x10, PT ;  /* 0x000000101600780c */ /* 0x000fe20003f24270 */
[-C--:B------:R-:W-:Y:S01]  /*3fe0*/  FMUL R37, R37, R56.reuse ;  /* 0x0000003825257220 */ /* 0x080fe20000400000 */
[----:B------:R-:W-:Y:S01]  /*3ff0*/  F2FP.F16.F32.PACK_AB R29, RZ, R29 ;  /* 0x0000001dff1d723e */ /* 0x000fe200000000ff */
[----:B------:R-:W-:Y:S01]  /*4000*/  @P4 STG.E.U16 desc[UR36][R4.64+0x10], R28 ;  /* 0x0000101c04004986 */ /* 0x000fe2000c101524 */
[----:B------:R-:W-:Y:S01]  /*4010*/  ISETP.GT.AND P3, PT, R0, 0x8, P0 ;  /* 0x000000080000780c */ /* 0x000fe20000764270 */
[-C--:B------:R-:W-:Y:S01]  /*4020*/  FMUL R38, R38, R56.reuse ;  /* 0x0000003826267220 */ /* 0x080fe20000400000 */
[----:B------:R-:W-:Y:S01]  /*4030*/  ISETP.GT.AND P0, PT, R22, 0x11, PT ;  /* 0x000000111600780c */ /* 0x000fe20003f04270 */
[----:B------:R-:W-:Y:S01]  /*4040*/  @P5 STG.E.U16 desc[UR36][R4.64+0x12], R29 ;  /* 0x0000121d04005986 */ /* 0x000fe2000c101524 */
        /* <DEDUP_REMOVED lines=40> */
[C---:B------:R-:W-:Y:S01]  /*42d0*/  ISETP.GT.AND P4, PT, R0.reuse, RZ, P1 ;  /* 0x000000ff0000720c */ /* 0x040fe20000f84270 */
[-C--:B------:R-:W-:Y:S01]  /*42e0*/  FMUL R51, R51, R56.reuse ;  /* 0x0000003833337220 */ /* 0x080fe20000400000 */
[----:B------:R-:W-:Y:S01]  /*42f0*/  ISETP.GT.AND P5, PT, R0, RZ, P0 ;  /* 0x000000ff0000720c */ /* 0x000fe200007a4270 */
[----:B------:R-:W-:Y:S01]  /*4300*/  FMUL R52, R52, R56 ;  /* 0x0000003834347220 */ /* 0x000fe20000400000 */
[----:B------:R-:W-:Y:S01]  /*4310*/  F2FP.F16.F32.PACK_AB R38, RZ, R38 ;  /* 0x00000026ff26723e */ /* 0x000fe200000000ff */
[-C--:B------:R-:W-:Y:S01]  /*4320*/  FMUL R53, R53, R56.reuse ;  /* 0x0000003835357220 */ /* 0x080fe20000400000 */
[----:B------:R-:W-:Y:S01]  /*4330*/  F2FP.F16.F32.PACK_AB R39, RZ, R39 ;  /* 0x00000027ff27723e */ /* 0x000fe200000000ff */
[----:B------:R-:W-:Y:S01]  /*4340*/  FMUL R54, R54, R56 ;  /* 0x0000003836367220 */ /* 0x000fe20000400000 */
[----:B------:R-:W-:Y:S01]  /*4350*/  F2FP.F16.F32.PACK_AB R40, RZ, R40 ;  /* 0x00000028ff28723e */ /* 0x000fe200000000ff */
[----:B------:R-:W-:Y:S01]  /*4360*/  @P2 STG.E.U16 desc[UR36][R6.64+0x30], R38 ;  /* 0x0000302606002986 */ /* 0x000fe2000c101524 */
[----:B------:R-:W-:Y:S01]  /*4370*/  F2FP.F16.F32.PACK_AB R41, RZ, R41 ;  /* 0x00000029ff29723e */ /* 0x000fe200000000ff */
[----:B------:R-:W-:Y:S01]  /*4380*/  FMUL R55, R55, R56 ;  /* 0x0000003837377220 */ /* 0x000fe20000400000 */
[C---:B------:R-:W-:Y:S01]  /*4390*/  ISETP.GT.AND P1, PT, R0.reuse, 0x8, P1 ;  /* 0x000000080000780c */ /* 0x040fe20000f24270 */
[----:B------:R-:W-:Y:S01]  /*43a0*/  @P3 STG.E.U16 desc[UR36][R6.64+0x32], R39 ;  /* 0x0000322706003986 */ /* 0x000fe2000c101524 */
[----:B------:R-:W-:-:S02]  /*43b0*/  ISETP.GT.AND P2, PT, R0, 0x8, P0 ;  /* 0x000000080000780c */ /* 0x000fc40000744270 */
[----:B------:R-:W-:Y:S01]  /*43c0*/  F2FP.F16.F32.PACK_AB R42, RZ, R42 ;  /* 0x0000002aff2a723e */ /* 0x000fe200000000ff */
[----:B------:R-:W-:Y:S01]  /*43d0*/  @P4 STG.E.U16 desc[UR36][R4.64+0x40], R40 ;  /* 0x0000402804004986 */ /* 0x000fe2000c101524 */
[C---:B------:R-:W-:Y:S02]  /*43e0*/  ISETP.GT.AND P4, PT, R22.reuse, 0x28, PT ;  /* 0x000000281600780c */ /* 0x040fe40003f84270 */
[----:B------:R-:W-:Y:S01]  /*43f0*/  ISETP.GT.AND P0, PT, R22, 0x29, PT ;  /* 0x000000291600780c */ /* 0x000fe20003f04270 */
[----:B------:R-:W-:Y:S01]  /*4400*/  @P5 STG.E.U16 desc[UR36][R4.64+0x42], R41 ;  /* 0x0000422904005986 */ /* 0x000fe2000c101524 */
[----:B------:R-:W-:Y:S02]  /*4410*/  ISETP.GT.AND P5, PT, R0, RZ, P4 ;  /* 0x000000ff0000720c */ /* 0x000fe400027a4270 */
[----:B------:R-:W-:Y:S01]  /*4420*/  F2FP.F16.F32.PACK_AB R43, RZ, R43 ;  /* 0x0000002bff2b723e */ /* 0x000fe200000000ff */
[----:B------:R-:W-:Y:S01]  /*4430*/  @P1 STG.E.U16 desc[UR36][R6.64+0x40], R42 ;  /* 0x0000402a06001986 */ /* 0x000fe2000c101524 */
[----:B------:R-:W-:-:S02]  /*4440*/  F2FP.F16.F32.PACK_AB R44, RZ, R44 ;  /* 0x0000002cff2c723e */ /* 0x000fc400000000ff */
[C---:B------:R-:W-:Y:S01]  /*4450*/  ISETP.GT.AND P3, PT, R0.reuse, RZ, P0 ;  /* 0x000000ff0000720c */ /* 0x040fe20000764270 */
[----:B------:R-:W-:Y:S01]  /*4460*/  @P2 STG.E.U16 desc[UR36][R6.64+0x42], R43 ;  /* 0x0000422b06002986 */ /* 0x000fe2000c101524 */
[C---:B------:R-:W-:Y:S02]  /*4470*/  ISETP.GT.AND P4, PT, R0.reuse, 0x8, P4 ;  /* 0x000000080000780c */ /* 0x040fe40002784270 */
[----:B------:R-:W-:Y:S02]  /*4480*/  F2FP.F16.F32.PACK_AB R45, RZ, R45 ;  /* 0x0000002dff2d723e */ /* 0x000fe400000000ff */
[----:B------:R-:W-:Y:S01]  /*4490*/  F2FP.F16.F32.PACK_AB R46, RZ, R46 ;  /* 0x0000002eff2e723e */ /* 0x000fe200000000ff */
[----:B------:R-:W-:Y:S01]  /*44a0*/  @P5 STG.E.U16 desc[UR36][R4.64+0x50], R44 ;  /* 0x0000502c04005986 */ /* 0x000fe2000c101524 */
[----:B------:R-:W-:Y:S02]  /*44b0*/  ISETP.GT.AND P5, PT, R0, 0x8, P0 ;  /* 0x000000080000780c */ /* 0x000fe400007a4270 */
[----:B------:R-:W-:-:S02]  /*44c0*/  F2FP.F16.F32.PACK_AB R47, RZ, R47 ;  /* 0x0000002fff2f723e */ /* 0x000fc400000000ff */
[C---:B------:R-:W-:Y:S01]  /*44d0*/  ISETP.GT.AND P2, PT, R22.reuse, 0x31, PT ;  /* 0x000000311600780c */ /* 0x040fe20003f44270 */
[----:B------:R-:W-:Y:S01]  /*44e0*/  @P3 STG.E.U16 desc[UR36][R4.64+0x52], R45 ;  /* 0x0000522d04003986 */ /* 0x000fe2000c101524 */
[----:B------:R-:W-:Y:S02]  /*44f0*/  ISETP.GT.AND P3, PT, R22, 0x30, PT ;  /* 0x000000301600780c */ /* 0x000fe40003f64270 */
[----:B------:R-:W-:Y:S01]  /*4500*/  F2FP.F16.F32.PACK_AB R48, RZ, R48 ;  /* 0x00000030ff30723e */ /* 0x000fe200000000ff */
[----:B------:R-:W-:Y:S01]  /*4510*/  @P4 STG.E.U16 desc[UR36][R6.64+0x50], R46 ;  /* 0x0000502e06004986 */ /* 0x000fe2000c101524 */
[C---:B------:R-:W-:Y:S02]  /*4520*/  ISETP.GT.AND P4, PT, R0.reuse, RZ, P2 ;  /* 0x000000ff0000720c */ /* 0x040fe40001784270 */
[----:B------:R-:W-:Y:S01]  /*4530*/  F2FP.F16.F32.PACK_AB R49, RZ, R49 ;  /* 0x00000031ff31723e */ /* 0x000fe200000000ff */
[----:B------:R-:W-:Y:S01]  /*4540*/  @P5 STG.E.U16 desc[UR36][R6.64+0x52], R47 ;  /* 0x0000522f06005986 */ /* 0x000fe2000c101524 */
[----:B------:R-:W-:-:S02]  /*4550*/  ISETP.GT.AND P5, PT, R0, RZ, P3 ;  /* 0x000000ff0000720c */ /* 0x000fc40001fa4270 */
[C---:B------:R-:W-:Y:S02]  /*4560*/  ISETP.GT.AND P1, PT, R22.reuse, 0x38, PT ;  /* 0x000000381600780c */ /* 0x040fe40003f24270 */
[----:B------:R-:W-:Y:S02]  /*4570*/  ISETP.GT.AND P0, PT, R22, 0x39, PT ;  /* 0x000000391600780c */ /* 0x000fe40003f04270 */
[C---:B------:R-:W-:Y:S02]  /*4580*/  ISETP.GT.AND P3, PT, R0.reuse, 0x8, P3 ;  /* 0x000000080000780c */ /* 0x040fe40001f64270 */
[C---:B------:R-:W-:Y:S02]  /*4590*/  ISETP.GT.AND P2, PT, R0.reuse, 0x8, P2 ;  /* 0x000000080000780c */ /* 0x040fe40001744270 */
[----:B------:R-:W-:Y:S02]  /*45a0*/  F2FP.F16.F32.PACK_AB R50, RZ, R50 ;  /* 0x00000032ff32723e */ /* 0x000fe400000000ff */
[----:B------:R-:W-:Y:S01]  /*45b0*/  F2FP.F16.F32.PACK_AB R51, RZ, R51 ;  /* 0x00000033ff33723e */ /* 0x000fe200000000ff */
[----:B------:R-:W-:Y:S01]  /*45c0*/  @P5 STG.E.U16 desc[UR36][R4.64+0x60], R48 ;  /* 0x0000603004005986 */ /* 0x000fe2000c101524 */
[----:B------:R-:W-:-:S02]  /*45d0*/  ISETP.GT.AND P5, PT, R0, RZ, P0 ;  /* 0x000000ff0000720c */ /* 0x000fc400007a4270 */
[C---:B------:R-:W-:Y:S01]  /*45e0*/  ISETP.GT.AND P0, PT, R0.reuse, 0x8, P0 ;  /* 0x000000080000780c */ /* 0x040fe20000704270 */
[----:B------:R-:W-:Y:S01]  /*45f0*/  @P4 STG.E.U16 desc[UR36][R4.64+0x62], R49 ;  /* 0x0000623104004986 */ /* 0x000fe2000c101524 */
[C---:B------:R-:W-:Y:S02]  /*4600*/  ISETP.GT.AND P4, PT, R0.reuse, RZ, P1 ;  /* 0x000000ff0000720c */ /* 0x040fe40000f84270 */
[----:B------:R-:W-:Y:S01]  /*4610*/  ISETP.GT.AND P1, PT, R0, 0x8, P1 ;  /* 0x000000080000780c */ /* 0x000fe20000f24270 */
[----:B------:R-:W-:Y:S01]  /*4620*/  @P3 STG.E.U16 desc[UR36][R6.64+0x60], R50 ;  /* 0x0000603206003986 */ /* 0x000fe2000c101524 */
[----:B------:R-:W-:Y:S02]  /*4630*/  F2FP.F16.F32.PACK_AB R52, RZ, R52 ;  /* 0x00000034ff34723e */ /* 0x000fe400000000ff */
[----:B------:R-:W-:Y:S01]  /*4640*/  F2FP.F16.F32.PACK_AB R53, RZ, R53 ;  /* 0x00000035ff35723e */ /* 0x000fe200000000ff */
[----:B------:R-:W-:Y:S01]  /*4650*/  @P2 STG.E.U16 desc[UR36][R6.64+0x62], R51 ;  /* 0x0000623306002986 */ /* 0x000fe2000c101524 */
[----:B------:R-:W-:-:S02]  /*4660*/  F2FP.F16.F32.PACK_AB R54, RZ, R54 ;  /* 0x00000036ff36723e */ /* 0x000fc400000000ff */
[----:B------:R-:W-:-:S03]  /*4670*/  F2FP.F16.F32.PACK_AB R55, RZ, R55 ;  /* 0x00000037ff37723e */ /* 0x000fc600000000ff */
[----:B------:R-:W-:Y:S04]  /*4680*/  @P4 STG.E.U16 desc[UR36][R4.64+0x70], R52 ;  /* 0x0000703404004986 */ /* 0x000fe8000c101524 */
[----:B------:R0:W-:Y:S02]  /*4690*/  @P5 STG.E.U16 desc[UR36][R4.64+0x72], R53 ;  /* 0x0000723504005986 */ /* 0x0001e4000c101524 */
[----:B0-----:R-:W-:Y:S02]  /*46a0*/  @P1 IMAD.MOV.U32 R4, RZ, RZ, R6 ;  /* 0x000000ffff041224 */ /* 0x001fe400078e0006 */
[----:B------:R-:W-:-:S05]  /*46b0*/  @P1 IMAD.MOV.U32 R5, RZ, RZ, R7 ;  /* 0x000000ffff051224 */ /* 0x000fca00078e0007 */
[----:B------:R0:W-:Y:S04]  /*46c0*/  @P1 STG.E.U16 desc[UR36][R4.64+0x70], R54 ;  /* 0x0000703604001986 */ /* 0x0001e8000c101524 */
[----:B------:R0:W-:Y:S02]  /*46d0*/  @P0 STG.E.U16 desc[UR36][R6.64+0x72], R55 ;  /* 0x0000723706000986 */ /* 0x0001e4000c101524 */
.L_x_94:
[----:B------:R-:W-:Y:S05]  /*46e0*/  BSYNC B0 ;  /* 0x0000000000007941 */ /* 0x000fea0003800000 */
.L_x_32:
[----:B0-----:R-:W2:Y:S01]  /*46f0*/  LDL.64 R4, [R1] ;  /* 0x0000000001047983 */ /* 0x001ea20000100a00 */
[----:B------:R-:W-:Y:S01]  /*4700*/  ULDC.64 UR4, c[0x0][0x650] ;  /* 0x0001940000047ab9 */ /* 0x000fe20000000a00 */
[----:B------:R-:W-:Y:S02]  /*4710*/  IMAD.U32 R0, RZ, RZ, UR44 ;  /* 0x0000002cff007e24 */ /* 0x000fe4000f8e00ff */
[----:B------:R-:W-:Y:S02]  /*4720*/  IMAD.MOV.U32 R22, RZ, RZ, -0x1 ;  /* 0xffffffffff167424 */ /* 0x000fe400078e00ff */
[----:B------:R0:W-:Y:S01]  /*4730*/  SYNCS.ARRIVE.TRANS64.A1T0 RZ, [R0+UR48], RZ ;  /* 0x000000ff00ff79a7 */ /* 0x0001e20008100030 */
[----:B-----5:R-:W-:Y:S02]  /*4740*/  IMAD.MOV.U32 R18, RZ, RZ, -0x1 ;  /* 0xffffffffff127424 */ /* 0x020fe400078e00ff */
[----:B------:R-:W-:Y:S01]  /*4750*/  IMAD.MOV.U32 R19, RZ, RZ, -0x1 ;  /* 0xffffffffff137424 */ /* 0x000fe200078e00ff */
[----:B0-----:R-:W-:-:S02]  /*4760*/  PRMT R0, RZ, 0x7610, R0 ;  /* 0x00007610ff007816 */ /* 0x001fc40000000000 */
[----:B--2---:R-:W-:-:S05]  /*4770*/  LEA R16, P0, R4, R16, 0x1 ;  /* 0x0000001004107211 */ /* 0x004fca00078008ff */
[----:B------:R-:W-:Y:S01]  /*4780*/  IMAD.X R17, R66, 0x1, R17, P0 ;  /* 0x0000000142117824 */ /* 0x000fe200000e0611 */
[----:B------:R-:W-:-:S04]  /*4790*/  ISETP.GE.U32.AND P0, PT, R16, UR4, PT ;  /* 0x0000000410007c0c */ /* 0x000fc8000bf06070 */
[----:B------:R-:W-:-:S13]  /*47a0*/  ISETP.GE.U32.AND.EX P0, PT, R17, UR5, PT, P0 ;  /* 0x0000000511007c0c */ /* 0x000fda000bf06100 */
[----:B------:R-:W-:Y:S05]  /*47b0*/  @P0 BRA `(.L_x_95) ;  /* 0x00000004004c0947 */ /* 0x000fea0003800000 */
[----:B------:R-:W0:Y:S01]  /*47c0*/  LDC.64 R10, c[0x0][0x628] ;  /* 0x00018a00ff0a7b82 */ /* 0x000e220000000a00 */
[----:B------:R-:W2:Y:S01]  /*47d0*/  S2R R12, SR_CTAID.X ;  /* 0x00000000000c7919 */ /* 0x000ea20000002500 */
[----:B-1-34-:R-:W-:Y:S02]  /*47e0*/  IMAD.MOV.U32 R8, RZ, RZ, R16 ;  /* 0x000000ffff087224 */ /* 0x01afe400078e0010 */
[----:B------:R-:W-:Y:S01]  /*47f0*/  IMAD.MOV.U32 R9, RZ, RZ, R17 ;  /* 0x000000ffff097224 */ /* 0x000fe200078e0011 */
[----:B------:R-:W1:Y:S03]  /*4800*/  S2R R18, SR_CTAID.Y ;  /* 0x0000000000127919 */ /* 0x000e660000002600 */
[----:B------:R-:W3:Y:S08]  /*4810*/  LDC R0, c[0x0][0x630] ;  /* 0x00018c00ff007b82 */ /* 0x000ef00000000800 */
[----:B------:R-:W4:Y:S01]  /*4820*/  LDC.64 R14, c[0x0][0x620] ;  /* 0x00018800ff0e7b82 */ /* 0x000f220000000a00 */
[----:B0-----:R-:W-:-:S04]  /*4830*/  ISETP.NE.U32.AND P0, PT, R10, RZ, PT ;  /* 0x000000ff0a00720c */ /* 0x001fc80003f05070 */
[----:B------:R-:W-:-:S13]  /*4840*/  ISETP.NE.AND.EX P0, PT, R11, RZ, PT, P0 ;  /* 0x000000ff0b00720c */ /* 0x000fda0003f05300 */
[----:B-1234-:R-:W-:Y:S05]  /*4850*/  @!P0 BRA `(.L_x_96) ;  /* 0x0000000000288947 */ /* 0x01efea0003800000 */
[----:B------:R-:W0:Y:S02]  /*4860*/  LDC R3, c[0x0][0x634] ;  /* 0x00018d00ff037b82 */ /* 0x000e240000000800 */
[----:B0-----:R-:W-:-:S05]  /*4870*/  IADD3 R3, P0, R16, R3, RZ ;  /* 0x0000000310037210 */ /* 0x001fca0007f1e0ff */
        /* <DEDUP_REMOVED lines=8> */
.L_x_96:
[-CC-:B------:R-:W-:Y:S01]  /*4900*/  SHF.R.U64 R19, R8, R0.reuse, R9.reuse ;  /* 0x0000000008137219 */ /* 0x180fe20000001209 */
[----:B------:R-:W0:Y:S01]  /*4910*/  LDC.64 R24, c[0x0][0x640] ;  /* 0x00019000ff187b82 */ /* 0x000e220000000a00 */
[----:B------:R-:W-:Y:S01]  /*4920*/  SHF.R.U32.HI R0, RZ, R0, R9 ;  /* 0x00000000ff007219 */ /* 0x000fe20000011609 */
[----:B------:R-:W-:Y:S01]  /*4930*/  ULDC UR4, c[0x0][0x150] ;  /* 0x0000540000047ab9 */ /* 0x000fe20000000800 */
[----:B------:R-:W-:Y:S02]  /*4940*/  IADD3 R3, P0, RZ, -R19, RZ ;  /* 0x80000013ff037210 */ /* 0x000fe40007f1e0ff */
[----:B------:R-:W-:-:S03]  /*4950*/  I2FP.F32.U32 R7, R12 ;  /* 0x0000000c00077245 */ /* 0x000fc60000201000 */
[----:B------:R-:W1:Y:S01]  /*4960*/  LDC R6, c[0x0][0x618] ;  /* 0x00018600ff067b82 */ /* 0x000e620000000800 */
[----:B------:R-:W-:Y:S02]  /*4970*/  IMAD.X R5, RZ, RZ, ~R0, P0 ;  /* 0x000000ffff057224 */ /* 0x000fe400000e0e00 */
[----:B------:R-:W-:Y:S01]  /*4980*/  FMUL R7, R7, UR4 ;  /* 0x0000000407077c20 */ /* 0x000fe20008400000 */
[----:B------:R-:W-:Y:S01]  /*4990*/  ULDC UR4, c[0x0][0x154] ;  /* 0x0000550000047ab9 */ /* 0x000fe20000000800 */
[-C--:B------:R-:W-:Y:S02]  /*49a0*/  IMAD R0, R5, R14.reuse, RZ ;  /* 0x0000000e05007224 */ /* 0x080fe400078e02ff */
[C---:B------:R-:W-:Y:S01]  /*49b0*/  IMAD.WIDE.U32 R4, R3.reuse, R14, R16 ;  /* 0x0000000e03047225 */ /* 0x040fe200078e0010 */
[----:B------:R-:W2:Y:S01]  /*49c0*/  LDC R8, c[0x0][0x608] ;  /* 0x00018200ff087b82 */ /* 0x000ea20000000800 */
[----:B------:R-:W3:Y:S02]  /*49d0*/  F2I.U32.TRUNC.NTZ R7, R7 ;  /* 0x0000000700077305 */ /* 0x000ee4000020f000 */
[----:B------:R-:W-:Y:S01]  /*49e0*/  IMAD R3, R3, R15, R0 ;  /* 0x0000000f03037224 */ /* 0x000fe200078e0200 */
[----:B------:R-:W-:-:S03]  /*49f0*/  I2FP.F32.U32 R0, R18 ;  /* 0x0000001200007245 */ /* 0x000fc60000201000 */
[----:B------:R-:W-:Y:S01]  /*4a00*/  IMAD.IADD R3, R5, 0x1, R3 ;  /* 0x0000000105037824 */ /* 0x000fe200078e0203 */
[----:B------:R-:W4:Y:S01]  /*4a10*/  LDC R11, c[0x0][0x658] ;  /* 0x00019600ff0b7b82 */ /* 0x000f220000000800 */
[----:B0-----:R-:W-:-:S04]  /*4a20*/  ISETP.NE.U32.AND P0, PT, R24, RZ, PT ;  /* 0x000000ff1800720c */ /* 0x001fc80003f05070 */
[----:B------:R-:W-:-:S03]  /*4a30*/  ISETP.NE.AND.EX P0, PT, R25, RZ, PT, P0 ;  /* 0x000000ff1900720c */ /* 0x000fc60003f05300 */
[----:B------:R-:W0:Y:S01]  /*4a40*/  LDC R9, c[0x0][0x144] ;  /* 0x00005100ff097b82 */ /* 0x000e220000000800 */
[-C--:B-1----:R-:W-:Y:S01]  /*4a50*/  SHF.R.U64 R10, R4, R6.reuse, R3 ;  /* 0x00000006040a7219 */ /* 0x082fe20000001203 */
[----:B---3--:R-:W-:Y:S01]  /*4a60*/  IMAD.MOV R7, RZ, RZ, -R7 ;  /* 0x000000ffff077224 */ /* 0x008fe200078e0a07 */
[----:B------:R-:W-:Y:S01]  /*4a70*/  SHF.R.U32.HI R3, RZ, R6, R3 ;  /* 0x00000006ff037219 */ /* 0x000fe20000011603 */
[----:B------:R-:W-:-:S04]  /*4a80*/  FMUL R6, R0, UR4 ;  /* 0x0000000400067c20 */ /* 0x000fc80008400000 */
[----:B------:R-:W1:Y:S01]  /*4a90*/  LDC R21, c[0x0][0x148] ;  /* 0x00005200ff157b82 */ /* 0x000e620000000800 */
[----:B------:R3:W0:Y:S01]  /*4aa0*/  F2I.U32.TRUNC.NTZ R14, R6 ;  /* 0x00000006000e7305 */ /* 0x000622000020f000 */
[-CC-:B--2---:R-:W-:Y:S02]  /*4ab0*/  SHF.R.U64 R13, R10, R8.reuse, R3.reuse ;  /* 0x000000080a0d7219 */ /* 0x184fe40000001203 */
[----:B------:R-:W-:-:S04]  /*4ac0*/  SHF.R.U32.HI R0, RZ, R8, R3 ;  /* 0x00000008ff007219 */ /* 0x000fc80000011603 */
[----:B------:R-:W2:Y:S01]  /*4ad0*/  LDC R20, c[0x0][0x648] ;  /* 0x00019200ff147b82 */ /* 0x000ea20000000800 */
[-CC-:B----4-:R-:W-:Y:S02]  /*4ae0*/  SHF.R.U64 R15, R13, R11.reuse, R0.reuse ;  /* 0x0000000b0d0f7219 */ /* 0x190fe40000001200 */
[----:B------:R-:W-:-:S03]  /*4af0*/  SHF.R.U32.HI R5, RZ, R11, R0 ;  /* 0x0000000bff057219 */ /* 0x000fc60000011600 */
[----:B------:R-:W-:Y:S02]  /*4b00*/  IMAD.MOV.U32 R4, RZ, RZ, R15 ;  /* 0x000000ffff047224 */ /* 0x000fe400078e000f */
[----:B------:R-:W4:Y:S01]  /*4b10*/  LDC R26, c[0x0][0x638] ;  /* 0x00018e00ff1a7b82 */ /* 0x000f220000000800 */
[----:B0-----:R-:W-:-:S07]  /*4b20*/  IMAD R22, R9, R7, R12 ;  /* 0x0000000709167224 */ /* 0x001fce00078e020c */
[----:B------:R-:W0:Y:S08]  /*4b30*/  LDC R27, c[0x0][0x610] ;  /* 0x00018400ff1b7b82 */ /* 0x000e300000000800 */
[----:B------:R-:W0:Y:S01]  /*4b40*/  LDC R28, c[0x0][0x600] ;  /* 0x00018000ff1c7b82 */ /* 0x000e220000000800 */
[----:B-123--:R-:W-:Y:S05]  /*4b50*/  @!P0 BRA `(.L_x_97) ;  /* 0x0000000000288947 */ /* 0x00efea0003800000 */
[----:B------:R-:W1:Y:S02]  /*4b60*/  LDC R0, c[0x0][0x64c] ;  /* 0x00019300ff007b82 */ /* 0x000e640000000800 */
[----:B-1----:R-:W-:-:S05]  /*4b70*/  IADD3 R3, P0, R15, R0, RZ ;  /* 0x000000000f037210 */ /* 0x002fca0007f1e0ff */
        /* <DEDUP_REMOVED lines=8> */
.L_x_97:
[----:B------:R-:W-:Y:S01]  /*4c00*/  ISETP.NE.AND P0, PT, R2, 0x1, PT ;  /* 0x000000010200780c */ /* 0x000fe20003f05270 */
[----:B------:R-:W-:Y:S01]  /*4c10*/  IMAD.MOV R14, RZ, RZ, -R14 ;  /* 0x000000ffff0e7224 */ /* 0x000fe200078e0a0e */
[----:B------:R-:W-:Y:S02]  /*4c20*/  SHF.R.U64 R0, R4, R20, R5 ;  /* 0x0000001404007219 */ /* 0x000fe40000001205 */
[----:B------:R-:W-:Y:S02]  /*4c30*/  LOP3.LUT R3, R13, R68, RZ, 0xc0, !PT ;  /* 0x000000440d037212 */ /* 0x000fe400078ec0ff */
[----:B------:R-:W-:Y:S01]  /*4c40*/  LOP3.LUT R5, R10, R67, RZ, 0xc0, !PT ;  /* 0x000000430a057212 */ /* 0x000fe200078ec0ff */
[----:B------:R-:W-:Y:S02]  /*4c50*/  IMAD.MOV R4, RZ, RZ, -R0 ;  /* 0x000000ffff047224 */ /* 0x000fe400078e0a00 */
[----:B------:R-:W-:Y:S02]  /*4c60*/  IMAD R3, R64, R0, R3 ;  /* 0x0000000040037224 */ /* 0x000fe400078e0203 */
[----:B----4-:R-:W-:-:S02]  /*4c70*/  IMAD R0, R4, R26, R15 ;  /* 0x0000001a04007224 */ /* 0x010fc400078e020f */
[----:B------:R-:W-:Y:S02]  /*4c80*/  @P0 IMAD R22, R21, R14, R18 ;  /* 0x0000000e15160224 */ /* 0x000fe400078e0212 */
[----:B------:R-:W-:Y:S02]  /*4c90*/  IMAD.MOV.U32 R4, RZ, RZ, 0x1 ;  /* 0x00000001ff047424 */ /* 0x000fe400078e00ff */
[----:B0-----:R-:W-:Y:S02]  /*4ca0*/  IMAD R22, R3, R27, R22 ;  /* 0x0000001b03167224 */ /* 0x001fe400078e0216 */
[----:B------:R-:W-:Y:S01]  /*4cb0*/  IMAD R3, R0, R28, R5 ;  /* 0x0000001c00037224 */ /* 0x000fe200078e0205 */
[----:B------:R-:W-:-:S04]  /*4cc0*/  PRMT R0, R4, 0x7610, R0 ;  /* 0x0000761004007816 */ /* 0x000fc80000000000 */
[----:B------:R-:W-:Y:S02]  /*4cd0*/  SEL R18, R3, R22, !P0 ;  /* 0x0000001603127207 */ /* 0x000fe40004000000 */
[----:B------:R-:W-:-:S07]  /*4ce0*/  SEL R22, R22, R3, !P0 ;  /* 0x0000000316167207 */ /* 0x000fce0004000000 */
.L_x_95:
[----:B------:R-:W-:Y:S01]  /*4cf0*/  UIMAD.WIDE.U32 UR4, UR38, 0x24924925, URZ ;  /* 0x24924925260478a5 */ /* 0x000fe2000f8e003f */
[----:B------:R-:W-:Y:S02]  /*4d00*/  LOP3.LUT P0, RZ, R0, 0xff, RZ, 0xc0, !PT ;  /* 0x000000ff00ff7812 */ /* 0x000fe4000780c0ff */
[----:B------:R-:W-:Y:S01]  /*4d10*/  LOP3.LUT R73, R73, 0x1, RZ, 0x3c, !PT ;  /* 0x0000000149497812 */ /* 0x000fe200078e3cff */
[----:B------:R-:W-:-:S04]  /*4d20*/  UIADD3 UR4, UR38, -UR5, URZ ;  /* 0x8000000526047290 */ /* 0x000fc8000fffe03f */
[----:B------:R-:W-:-:S04]  /*4d30*/  ULEA.HI UR4, UR4, UR5, URZ, 0x1f ;  /* 0x0000000504047291 */ /* 0x000fc8000f8ff83f */
[----:B------:R-:W-:-:S04]  /*4d40*/  USHF.R.U32.HI UR4, URZ, 0x2, UR4 ;  /* 0x000000023f047899 */ /* 0x000fc80008011604 */
[----:B------:R-:W-:Y:S01]  /*4d50*/  UIMAD UR38, UR4, -0x7, UR38 ;  /* 0xfffffff9042678a4 */ /* 0x000fe2000f8e0226 */
[----:B------:R-:W-:Y:S11]  /*4d60*/  @P0 BRA `(.L_x_98) ;  /* 0xffffffc8002c0947 */ /* 0x000ff6000383ffff */
[----:B------:R-:W-:Y:S05]  /*4d70*/  EXIT ;  /* 0x000000000000794d */ /* 0x000fea0003800000 */
.L_x_13:
[----:B------:R-:W-:-:S08]  /*4d80*/  ISETP.NE.AND P0, PT, R14, RZ, PT ;  /* 0x000000ff0e00720c */ /* 0x000fd00003f05270 */
[----:B0-----:R-:W0:-:S00]  /*4d90*/  USETMAXREG.DEALLOC.CTAPOOL 0x28 ;  /* 0x00000028000079c8 */ /* 0x001e0000080e0500 */
[----:B------:R-:W-:Y:S05]  /*4da0*/  @P0 EXIT ;  /* 0x000000000000094d */ /* 0x000fea0003800000 */
[----:B0-----:R-:W-:Y:S01]  /*4db0*/  LOP3.LUT P0, RZ, R3, 0xff, RZ, 0xc0, !PT ;  /* 0x000000ff03ff7812 */ /* 0x001fe2000780c0ff */
[----:B------:R-:W-:Y:S02]  /*4dc0*/  IMAD.MOV.U32 R3, RZ, RZ, 0x1 ;  /* 0x00000001ff037424 */ /* 0x000fe400078e00ff */
[----:B------:R-:W-:-:S10]  /*4dd0*/  IMAD.MOV.U32 R8, RZ, RZ, RZ ;  /* 0x000000ffff087224 */ /* 0x000fd400078e00ff */
[----:B------:R-:W-:Y:S05]  /*4de0*/  @!P0 BRA `(.L_x_99) ;  /* 0x0000000c003c8947 */ /* 0x000fea0003800000 */
[----:B------:R-:W-:Y:S01]  /*4df0*/  LOP3.LUT P0, RZ, R4, 0x1f, RZ, 0xc0, !PT ;  /* 0x0000001f04ff7812 */ /* 0x000fe2000780c0ff */
[----:B------:R-:W-:Y:S01]  /*4e00*/  ULDC UR5, c[0x0][0x658] ;  /* 0x0001960000057ab9 */ /* 0x000fe20000000800 */
[----:B------:R-:W-:Y:S01]  /*4e10*/  UMOV UR6, 0xffffffff ;  /* 0xffffffff00067882 */ /* 0x000fe20000000000 */
[----:B------:R-:W-:Y:S01]  /*4e20*/  BSSY B0, `(.L_x_99) ;  /* 0x00000cb000007945 */ /* 0x000fe20003800000 */
[----:B------:R-:W-:Y:S01]  /*4e30*/  USHF.L.U32 UR6, UR6, UR5, URZ ;  /* 0x0000000506067299 */ /* 0x000fe2000800063f */
[C---:B------:R-:W-:Y:S01]  /*4e40*/  ISETP.NE.AND P2, PT, R5.reuse, RZ, PT ;  /* 0x000000ff0500720c */ /* 0x040fe20003f45270 */
[----:B------:R-:W-:Y:S01]  /*4e50*/  UMOV UR7, 0x1 ;  /* 0x0000000100077882 */ /* 0x000fe20000000000 */
[----:B------:R-:W-:Y:S01]  /*4e60*/  ISETP.NE.OR P0, PT, R5, RZ, !P0 ;  /* 0x000000ff0500720c */ /* 0x000fe20004705670 */
[----:B------:R-:W-:Y:S01]  /*4e70*/  IMAD.MOV.U32 R10, RZ, RZ, 0x1 ;  /* 0x00000001ff0a7424 */ /* 0x000fe200078e00ff */
[----:B------:R-:W-:Y:S01]  /*4e80*/  LOP3.LUT R9, R23, 0x2, RZ, 0xfc, !PT ;  /* 0x0000000217097812 */ /* 0x000fe200078efcff */
[----:B------:R-:W-:Y:S01]  /*4e90*/  IMAD.MOV.U32 R3, RZ, RZ, 0x1 ;  /* 0x00000001ff037424 */ /* 0x000fe200078e00ff */
[----:B------:R-:W-:Y:S01]  /*4ea0*/  ULDC UR4, c[0x0][0x600] ;  /* 0x0001800000047ab9 */ /* 0x000fe20000000800 */
[----:B------:R-:W-:Y:S01]  /*4eb0*/  IMAD.MOV.U32 R8, RZ, RZ, RZ ;  /* 0x000000ffff087224 */ /* 0x000fe200078e00ff */
[----:B------:R-:W-:-:S02]  /*4ec0*/  USHF.L.U32 UR13, UR7, UR5, URZ ;  /* 0x00000005070d7299 */ /* 0x000fc4000800063f */
[----:B------:R-:W-:Y:S02]  /*4ed0*/  UIADD3 UR21, UR40, 0x1, URZ ;  /* 0x0000000128157890 */ /* 0x000fe4000fffe03f */
[----:B------:R-:W-:Y:S02]  /*4ee0*/  UIADD3 UR4, UR4, -0x1, URZ ;  /* 0xffffffff04047890 */ /* 0x000fe4000fffe03f */
[----:B------:R-:W-:Y:S01]  /*4ef0*/  ULOP3.LUT UR5, URZ, UR6, URZ, 0x33, !UPT ;  /* 0x000000063f057292 */ /* 0x000fe2000f8e333f */
[----:B------:R-:W-:-:S11]  /*4f00*/  ULDC.64 UR22, c[0x0][0x198] ;  /* 0x0000660000167ab9 */ /* 0x000fd60000000a00 */
.L_x_111:
[----:B------:R-:W-:-:S03]  /*4f10*/  UMOV UR6, 0xffffffff ;  /* 0xffffffff00067882 */ /* 0x000fc60000000000 */
[----:B------:R-:W-:Y:S05]  /*4f20*/  BRA.DIV UR6, `(.L_x_100) ;  /* 0x0000001206747947 */ /* 0x000fea000b800000 */
[----:B------:R-:W-:-:S13]  /*4f30*/  ELECT P6, URZ, PT ;  /* 0x00000000003f782f */ /* 0x000fda00038c0000 */
.L_x_127:
[----:B------:R-:W0:Y:S01]  /*4f40*/  LDC R4, c[0x0][0x28c] ;  /* 0x0000a300ff047b82 */ /* 0x000e220000000800 */
[----:B------:R-:W-:Y:S01]  /*4f50*/  BSSY B1, `(.L_x_101) ;  /* 0x0000041000017945 */ /* 0x000fe20003800000 */
[----:B0-----:R-:W-:-:S13]  /*4f60*/  ISETP.LT.OR P6, PT, R4, 0x1, !P6 ;  /* 0x000000010400780c */ /* 0x001fda00077c1670 */
[----:B------:R-:W-:Y:S05]  /*4f70*/  @P6 BRA `(.L_x_102) ;  /* 0x0000000000f86947 */ /* 0x000fea0003800000 */
[----:B------:R-:W-:Y:S02]  /*4f80*/  IMAD.SHL.U32 R22, R22, 0x40, RZ ;  /* 0x0000004016167824 */ /* 0x000fe400078e00ff */
[----:B------:R-:W-:Y:S02]  /*4f90*/  IMAD.SHL.U32 R18, R18, 0x40, RZ ;  /* 0x0000004012127824 */ /* 0x000fe400078e00ff */
[----:B------:R-:W-:Y:S02]  /*4fa0*/  IMAD.MOV.U32 R13, RZ, RZ, RZ ;  /* 0x000000ffff0d7224 */ /* 0x000fe400078e00ff */
[----:B------:R-:W-:Y:S02]  /*4fb0*/  IMAD.U32 R14, RZ, RZ, UR21 ;  /* 0x00000015ff0e7e24 */ /* 0x000fe4000f8e00ff */
[----:B------:R-:W-:Y:S02]  /*4fc0*/  IMAD.MOV.U32 R4, RZ, RZ, R3 ;  /* 0x000000ffff047224 */ /* 0x000fe400078e0003 */
[----:B------:R-:W-:-:S07]  /*4fd0*/  IMAD.MOV.U32 R5, RZ, RZ, R8 ;  /* 0x000000ffff057224 */ /* 0x000fce00078e0008 */
.L_x_106:
[----:B------:R-:W0:Y:S01]  /*4fe0*/  S2R R7, SR_CgaCtaId ;  /* 0x0000000000077919 */ /* 0x000e220000008800 */
[----:B------:R-:W-:-:S04]  /*4ff0*/  MOV R6, 0x400 ;  /* 0x0000040000067802 */ /* 0x000fc80000000f00 */
[----:B0-----:R-:W-:Y:S02]  /*5000*/  LEA R12, R7, R6, 0x18 ;  /* 0x00000006070c7211 */ /* 0x001fe400078ec0ff */
[----:B------:R-:W-:Y:S01]  /*5010*/  SHF.L.U32 R6, R4, 0x1f, RZ ;  /* 0x0000001f04067819 */ /* 0x000fe200000006ff */
[----:B------:R-:W0:Y:S02]  /*5020*/  @!P2 LDC R7, c[0x0][0x500] ;  /* 0x00014000ff07ab82 */ /* 0x000e240000000800 */
[----:B------:R-:W-:-:S04]  /*5030*/  IMAD R11, R5, 0x8, R12 ;  /* 0x00000008050b7824 */ /* 0x000fc800078e020c */
[----:B------:R-:W1:Y:S02]  /*5040*/  SYNCS.PHASECHK.TRANS64.TRYWAIT P1, [R11+URZ+0x38], R6 ;  /* 0x000038060b0075a7 */ /* 0x000e64000802017f */
[----:B-1----:R-:W-:Y:S05]  /*5050*/  @!P1 BRA `(.L_x_103) ;  /* 0x0000001000489947 */ /* 0x002fea0003800000 */
.L_x_128:
[----:B-1----:R-:W-:Y:S01]  /*5060*/  PRMT R6, R9, 0x9910, RZ ;  /* 0x0000991009067816 */ /* 0x002fe200000000ff */
[----:B0-----:R0:W-:Y:S03]  /*5070*/  @!P2 SYNCS.ARRIVE.TRANS64 RZ, [R11+URZ], R7 ;  /* 0x000000070bffa9a7 */ /* 0x0011e6000800003f */
[----:B------:R-:W-:-:S13]  /*5080*/  ISETP.NE.AND P1, PT, R6, 0x2, PT ;  /* 0x000000020600780c */ /* 0x000fda0003f25270 */
[----:B0-----:R-:W-:Y:S05]  /*5090*/  @P1 BRA `(.L_x_104) ;  /* 0x0000000000041947 */ /* 0x001fea0003800000 */
[----:B------:R-:W-:Y:S01]  /*50a0*/  BPT.TRAP 0x1 ;  /* 0x000000040000795c */ /* 0x000fe20000300000 */
.L_x_104:
[----:B------:R-:W-:Y:S05]  /*50b0*/  @P0 BRA `(.L_x_105) ;  /* 0x0000000000040947 */ /* 0x000fea0003800000 */
[----:B------:R-:W-:Y:S01]  /*50c0*/  BPT.TRAP 0x1 ;  /* 0x000000040000795c */ /* 0x000fe20000300000 */
.L_x_105:
[----:B------:R-:W-:Y:S01]  /*50d0*/  IMAD R12, R5, 0x4000, R12 ;  /* 0x00004000050c7824 */ /* 0x000fe200078e020c */
[----:B------:R-:W-:Y:S01]  /*50e0*/  R2UR UR34, R13 ;  /* 0x000000000d2272ca */ /* 0x000fe200000e0000 */
[----:B------:R-:W-:Y:S01]  /*50f0*/  VIADD R14, R14, 0xffffffff ;  /* 0xffffffff0e0e7836 */ /* 0x000fe20000000000 */
[----:B------:R-:W-:Y:S01]  /*5100*/  R2UR UR33, R11 ;  /* 0x000000000b2172ca */ /* 0x000fe200000e0000 */
[----:B------:R-:W-:Y:S01]  /*5110*/  UIADD3 UR6, UP0, UR22, 0xf0, URZ ;  /* 0x000000f016067890 */ /* 0x000fe2000ff1e03f */
[----:B------:R-:W-:Y:S01]  /*5120*/  R2UR UR8, R12 ;  /* 0x000000000c0872ca */ /* 0x000fe200000e0000 */
[----:B------:R-:W-:Y:S01]  /*5130*/  UIADD3 UR30, UP1, UR22, 0x1f0, URZ ;  /* 0x000001f0161e7890 */ /* 0x000fe2000ff3e03f */
[----:B------:R-:W-:Y:S01]  /*5140*/  R2UR UR35, R22 ;  /* 0x00000000162372ca */ /* 0x000fe200000e0000 */
[----:B------:R-:W-:Y:S01]  /*5150*/  UIADD3.X UR7, URZ, UR23, URZ, UP0, !UPT ;  /* 0x000000173f077290 */ /* 0x000fe200087fe43f */
[----:B------:R-:W-:Y:S01]  /*5160*/  R2UR UR36, R19 ;  /* 0x00000000132472ca */ /* 0x000fe200000e0000 */
[----:B------:R-:W-:Y:S01]  /*5170*/  UIADD3.X UR31, URZ, UR23, URZ, UP1, !UPT ;  /* 0x000000173f1f7290 */ /* 0x000fe20008ffe43f */
[----:B------:R-:W-:Y:S01]  /*5180*/  R2UR UR19, R18 ;  /* 0x00000000121372ca */ /* 0x000fe200000e0000 */
[----:B------:R-:W-:Y:S01]  /*5190*/  VIADD R5, R5, 0x1 ;  /* 0x0000000105057836 */ /* 0x000fe20000000000 */
[----:B------:R-:W-:Y:S01]  /*51a0*/  ISETP.GT.AND P3, PT, R14, 0x1, PT ;  /* 0x000000010e00780c */ /* 0x000fe20003f64270 */
[----:B------:R-:W-:Y:S01]  /*51b0*/  UIADD3 UR26, UR34, 0x40, URZ ;  /* 0x00000040221a7890 */ /* 0x000fe2000fffe03f */
[----:B------:R-:W-:Y:S01]  /*51c0*/  VIADD R13, R13, 0x80 ;  /* 0x000000800d0d7836 */ /* 0x000fe20000000000 */
[----:B------:R-:W-:Y:S01]  /*51d0*/  UMOV UR14, 0x0 ;  /* 0x00000000000e7882 */ /* 0x000fe20000000000 */
[----:B------:R-:W-:Y:S01]  /*51e0*/  UMOV UR15, 0x10000000 ;  /* 0x10000000000f7882 */ /* 0x000fe20000000000 */
[----:B------:R-:W-:Y:S01]  /*51f0*/  UIADD3 UR32, UR8, 0x180, URZ ;  /* 0x0000018008207890 */ /* 0x000fe2000fffe03f */
[----:B------:R-:W-:Y:S01]  /*5200*/  ISETP.NE.AND P1, PT, R5, 0x7, PT ;  /* 0x000000070500780c */ /* 0x000fe20003f25270 */
[----:B------:R-:W-:-:S02]  /*5210*/  UIADD3 UR24, UR8, 0x2180, URZ ;  /* 0x0000218008187890 */ /* 0x000fc4000fffe03f */
[----:B------:R-:W-:Y:S01]  /*5220*/  UIADD3 UR16, UR8, 0x1c180, URZ ;  /* 0x0001c18008107890 */ /* 0x000fe2000fffe03f */
[----:B------:R-:W-:Y:S01]  /*5230*/  SEL R7, RZ, 0x1, P1 ;  /* 0x00000001ff077807 */ /* 0x000fe20000800000 */
[----:B------:R-:W-:Y:S01]  /*5240*/  UIADD3 UR8, UR8, 0x1e180, URZ ;  /* 0x0001e18008087890 */ /* 0x000fe2000fffe03f */
[----:B------:R-:W-:Y:S01]  /*5250*/  SEL R5, R5, RZ, P1 ;  /* 0x000000ff05057207 */ /* 0x000fe20000800000 */
[----:B------:R-:W-:Y:S01]  /*5260*/  UMOV UR25, UR33 ;  /* 0x0000002100197c82 */ /* 0x000fe20008000000 */
[----:B------:R-:W-:Y:S01]  /*5270*/  UMOV UR27, UR35 ;  /* 0x00000023001b7c82 */ /* 0x000fe20008000000 */
[----:B------:R-:W-:Y:S01]  /*5280*/  UMOV UR28, UR36 ;  /* 0x00000024001c7c82 */ /* 0x000fe20008000000 */
[----:B------:R-:W-:Y:S01]  /*5290*/  UMOV UR17, UR33 ;  /* 0x0000002100117c82 */ /* 0x000fe20008000000 */
[----:B------:R-:W-:Y:S01]  /*52a0*/  UMOV UR18, UR34 ;  /* 0x0000002200127c82 */ /* 0x000fe20008000000 */
[----:B------:R-:W-:Y:S01]  /*52b0*/  UMOV UR20, UR36 ;  /* 0x0000002400147c82 */ /* 0x000fe20008000000 */
[----:B------:R0:W-:Y:S01]  /*52c0*/  UTMALDG.3D [UR32], [UR6], desc[UR14] ;  /* 0x00000e20060075b4 */ /* 0x0001e20008011000 */
[----:B------:R-:W-:Y:S01]  /*52d0*/  UMOV UR9, UR33 ;  /* 0x0000002100097c82 */ /* 0x000fe20008000000 */
[----:B------:R-:W-:Y:S01]  /*52e0*/  UMOV UR11, UR19 ;  /* 0x00000013000b7c82 */ /* 0x000fe20008000000 */
[----:B------:R-:W-:Y:S01]  /*52f0*/  UMOV UR12, UR36 ;  /* 0x00000024000c7c82 */ /* 0x000fe20008000000 */
[----:B------:R-:W-:Y:S01]  /*5300*/  UMOV UR10, UR26 ;  /* 0x0000001a000a7c82 */ /* 0x000fe20008000000 */
[----:B------:R-:W-:Y:S01]  /*5310*/  LOP3.LUT R4, R4, R7, RZ, 0x3c, !PT ;  /* 0x0000000704047212 */ /* 0x000fe200078e3cff */
[----:B------:R0:W-:Y:S01]  /*5320*/  UTMALDG.3D [UR24], [UR6], desc[UR14] ;  /* 0x00000e18060075b4 */ /* 0x0001e20008011000 */
[----:B------:R0:W-:Y:S01]  /*5330*/  UTMALDG.3D [UR16], [UR30], desc[UR14] ;  /* 0x00000e101e0075b4 */ /* 0x0001e20008011000 */
[----:B------:R0:W-:Y:S02]  /*5340*/  UTMALDG.3D [UR8], [UR30], desc[UR14] ;  /* 0x00000e081e0075b4 */ /* 0x0001e40008011000 */
[----:B0-----:R-:W-:Y:S05]  /*5350*/  @P3 BRA `(.L_x_106) ;  /* 0xfffffffc00203947 */ /* 0x001fea000383ffff */
.L_x_102:
[----:B------:R-:W-:Y:S05]  /*5360*/  BSYNC B1 ;  /* 0x0000000000017941 */ /* 0x000fea0003800000 */
.L_x_101:
[----:B------:R-:W2:Y:S01]  /*5370*/  LDL.64 R20, [R1] ;  /* 0x0000000001147983 */ /* 0x000ea20000100a00 */
[----:B------:R-:W-:Y:S01]  /*5380*/  LOP3.LUT P4, RZ, R10, 0xff, RZ, 0xc0, !PT ;  /* 0x000000ff0aff7812 */ /* 0x000fe2000788c0ff */
[----:B------:R-:W-:Y:S01]  /*5390*/  VIADD R11, R8, UR40 ;  /* 0x00000028080b7c36 */ /* 0x000fe20008000000 */
[----:B------:R-:W-:Y:S01]  /*53a0*/  ULDC.64 UR6, c[0x0][0x650] ;  /* 0x0001940000067ab9 */ /* 0x000fe20000000a00 */
[----:B------:R-:W-:Y:S01]  /*53b0*/  IMAD.U32 R8, RZ, RZ, UR40 ;  /* 0x00000028ff087e24 */ /* 0x000fe2000f8e00ff */
[----:B------:R-:W-:Y:S01]  /*53c0*/  UISETP.GE.U32.AND UP0, UPT, UR40, 0x7, UPT ;  /* 0x000000072800788c */ /* 0x000fe2000bf06070 */
[C---:B------:R-:W-:Y:S01]  /*53d0*/  IMAD.WIDE.U32 R4, R11.reuse, 0x24924925, RZ ;  /* 0x249249250b047825 */ /* 0x040fe200078e00ff */
[----:B------:R-:W-:Y:S01]  /*53e0*/  ISETP.GT.U32.AND P1, PT, R11, 0x6, PT ;  /* 0x000000060b00780c */ /* 0x000fe20003f24070 */
[----:B------:R-:W-:Y:S01]  /*53f0*/  BSSY B1, `(.L_x_107) ;  /* 0x000006b000017945 */ /* 0x000fe20003800000 */
[----:B------:R-:W-:Y:S01]  /*5400*/  PRMT R10, RZ, 0x7610, R10 ;  /* 0x00007610ff0a7816 */ /* 0x000fe2000000000a */
[----:B------:R-:W-:Y:S01]  /*5410*/  IMAD.MOV.U32 R22, RZ, RZ, -0x1 ;  /* 0xffffffffff167424 */ /* 0x000fe200078e00ff */
[----:B------:R-:W-:Y:S01]  /*5420*/  ISETP.LT.U32.AND P1, PT, R8, 0x7, P1 ;  /* 0x000000070800780c */ /* 0x000fe20000f21070 */
[----:B------:R-:W-:Y:S01]  /*5430*/  IMAD.MOV.U32 R18, RZ, RZ, -0x1 ;  /* 0xffffffffff127424 */ /* 0x000fe200078e00ff */
[----:B------:R-:W-:Y:S01]  /*5440*/  PLOP3.LUT P3, PT, PT, PT, UP0, 0x80, 0x0 ;  /* 0x000000000000781c */ /* 0x000fe20003f6f008 */
[----:B------:R-:W0:Y:S01]  /*5450*/  @P4 S2R R7, SR_CgaCtaId ;  /* 0x0000000000074919 */ /* 0x000e220000008800 */
[----:B------:R-:W-:Y:S01]  /*5460*/  SEL R4, RZ, 0x1, !P1 ;  /* 0x00000001ff047807 */ /* 0x000fe20004800000 */
[----:B------:R-:W-:Y:S01]  /*5470*/  IMAD.MOV.U32 R19, RZ, RZ, -0x1 ;  /* 0xffffffffff137424 */ /* 0x000fe200078e00ff */
[----:B------:R-:W-:-:S02]  /*5480*/  @P4 MOV R6, 0x400 ;  /* 0x0000040000064802 */ /* 0x000fc40000000f00 */
[----:B------:R-:W-:Y:S02]  /*5490*/  LOP3.LUT R3, R3, R4, RZ, 0x3c, !PT ;  /* 0x0000000403037212 */ /* 0x000fe400078e3cff */
[----:B------:R-:W-:Y:S02]  /*54a0*/  PRMT R4, RZ, 0x7610, R4 ;  /* 0x00007610ff047816 */ /* 0x000fe40000000004 */
[----:B0-----:R-:W-:Y:S01]  /*54b0*/  @P4 LEA R6, R7, R6, 0x18 ;  /* 0x0000000607064211 */ /* 0x001fe200078ec0ff */
[----:B------:R-:W-:-:S03]  /*54c0*/  IMAD.IADD R7, R11, 0x1, -R5 ;  /* 0x000000010b077824 */ /* 0x000fc600078e0a05 */
[----:B------:R0:W-:Y:S02]  /*54d0*/  @P4 SYNCS.ARRIVE.TRANS64.A1T0 RZ, [R6+URZ+0xa8], RZ ;  /* 0x0000a8ff06ff49a7 */ /* 0x0001e4000810003f */
[----:B------:R-:W-:-:S04]  /*54e0*/  LEA.HI R7, R7, R5, RZ, 0x1f ;  /* 0x0000000507077211 */ /* 0x000fc800078ff8ff */
[----:B------:R-:W-:-:S04]  /*54f0*/  SHF.R.U32.HI R8, RZ, 0x2, R7 ;  /* 0x00000002ff087819 */ /* 0x000fc80000011607 */
[----:B------:R-:W-:Y:S01]  /*5500*/  @P3 LOP3.LUT R3, R3, 0x1, R8, 0x78, !PT ;  /* 0x0000000103033812 */ /* 0x000fe200078e7808 */
[----:B------:R-:W-:Y:S01]  /*5510*/  IMAD R8, R8, -0x7, R11 ;  /* 0xfffffff908087824 */ /* 0x000fe200078e020b */
[----:B--2---:R-:W-:-:S05]  /*5520*/  IADD3 R16, P1, R16, R20, RZ ;  /* 0x0000001410107210 */ /* 0x004fca0007f3e0ff */
[----:B------:R-:W-:Y:S01]  /*5530*/  IMAD.X R17, R17, 0x1, R0, P1 ;  /* 0x0000000111117824 */ /* 0x000fe200008e0600 */
[----:B------:R-:W-:-:S04]  /*5540*/  ISETP.GE.U32.AND P1, PT, R16, UR6, PT ;  /* 0x0000000610007c0c */ /* 0x000fc8000bf26070 */
[----:B------:R-:W-:-:S13]  /*5550*/  ISETP.GE.U32.AND.EX P1, PT, R17, UR7, PT, P1 ;  /* 0x0000000711007c0c */ /* 0x000fda000bf26110 */
[----:B0-----:R-:W-:Y:S05]  /*5560*/  @P1 BRA `(.L_x_108) ;  /* 0x00000004004c1947 */ /* 0x001fea0003800000 */
[----:B------:R-:W0:Y:S01]  /*5570*/  S2R R12, SR_CTAID.X ;  /* 0x00000000000c7919 */ /* 0x000e220000002500 */
[----:B------:R-:W-:Y:S01]  /*5580*/  ULDC.64 UR6, c[0x0][0x628] ;  /* 0x00018a0000067ab9 */ /* 0x000fe20000000a00 */
[----:B------:R-:W1:Y:S01]  /*5590*/  LDC R13, c[0x0][0x144] ;  /* 0x00005100ff0d7b82 */ /* 0x000e620000000800 */
[----:B------:R-:W-:Y:S01]  /*55a0*/  ISETP.NE.U32.AND P1, PT, RZ, UR6, PT ;  /* 0x00000006ff007c0c */ /* 0x000fe2000bf25070 */
[----:B------:R-:W2:Y:S01]  /*55b0*/  S2R R11, SR_CTAID.Y ;  /* 0x00000000000b7919 */ /* 0x000ea20000002600 */
[----:B------:R-:W-:Y:S01]  /*55c0*/  ULDC UR8, c[0x0][0x150] ;  /* 0x0000540000087ab9 */ /* 0x000fe20000000800 */
[----:B------:R-:W-:Y:S01]  /*55d0*/  ULDC UR9, c[0x0][0x630] ;  /* 0x00018c0000097ab9 */ /* 0x000fe20000000800 */
[----:B------:R-:W-:Y:S01]  /*55e0*/  ISETP.NE.AND.EX P1, PT, RZ, UR7, PT, P1 ;  /* 0x00000007ff007c0c */ /* 0x000fe2000bf25310 */
[----:B------:R-:W-:Y:S01]  /*55f0*/  IMAD.MOV.U32 R4, RZ, RZ, R16 ;  /* 0x000000ffff047224 */ /* 0x000fe200078e0010 */
[----:B0-----:R-:W-:-:S05]  /*5600*/  I2FP.F32.U32 R5, R12 ;  /* 0x0000000c00057245 */ /* 0x001fca0000201000 */
[----:B------:R-:W-:Y:S01]  /*5610*/  FMUL R14, R5, UR8 ;  /* 0x00000008050e7c20 */ /* 0x000fe20008400000 */
[----:B------:R-:W-:-:S05]  /*5620*/  IMAD.MOV.U32 R5, RZ, RZ, R17 ;  /* 0x000000ffff057224 */ /* 0x000fca00078e0011 */
[----:B--2---:R-:W-:Y:S05]  /*5630*/  @!P1 BRA `(.L_x_109) ;  /* 0x0000000000289947 */ /* 0x004fea0003800000 */
[----:B------:R-:W-:Y:S02]  /*5640*/  ULDC UR8, c[0x0][0x634] ;  /* 0x00018d0000087ab9 */ /* 0x000fe40000000800 */
[----:B------:R-:W-:-:S05]  /*5650*/  IADD3 R5, P1, R16, UR8, RZ ;  /* 0x0000000810057c10 */ /* 0x000fca000ff3e0ff */
[----:B------:R-:W-:-:S04]  /*5660*/  IMAD.X R15, RZ, RZ, R17, P1 ;  /* 0x000000ffff0f7224 */ /* 0x000fc800008e0611 */
[----:B------:R-:W-:-:S04]  /*5670*/  IMAD.WIDE.U32 R6, R15, UR6, RZ ;  /* 0x000000060f067c25 */ /* 0x000fc8000f8e00ff */
[----:B------:R-:W-:-:S04]  /*5680*/  IMAD.WIDE.U32 R6, P1, R5, UR7, R6 ;  /* 0x0000000705067c25 */ /* 0x000fc8000f820006 */
[----:B------:R-:W-:-:S04]  /*5690*/  IMAD.WIDE.U32 R4, R5, UR6, RZ ;  /* 0x0000000605047c25 */ /* 0x000fc8000f8e00ff */
[----:B------:R-:W-:Y:S01]  /*56a0*/  IMAD.MOV.U32 R4, RZ, RZ, R7 ;  /* 0x000000ffff047224 */ /* 0x000fe200078e0007 */
[----:B------:R-:W-:Y:S01]  /*56b0*/  IADD3 RZ, P3, R5, R6, RZ ;  /* 0x0000000605ff7210 */ /* 0x000fe20007f7e0ff */
[----:B------:R-:W-:-:S04]  /*56c0*/  IMAD.X R5, RZ, RZ, RZ, P1 ;  /* 0x000000ffff057224 */ /* 0x000fc800008e06ff */
[----:B------:R-:W-:-:S08]  /*56d0*/  IMAD.WIDE.U32.X R4, R15, UR7, R4, P3 ;  /* 0x000000070f047c25 */ /* 0x000fd000098e0404 */
.L_x_109:
[--C-:B------:R-:W-:Y:S01]  /*56e0*/  SHF.R.U64 R19, R4, UR9, R5.reuse ;  /* 0x0000000904137c19 */ /* 0x100fe20008001205 */
[----:B------:R-:W0:Y:S01]  /*56f0*/  F2I.U32.TRUNC.NTZ R14, R14 ;  /* 0x0000000e000e7305 */ /* 0x000e22000020f000 */
[----:B------:R-:W-:Y:S01]  /*5700*/  SHF.R.U32.HI R4, RZ, UR9, R5 ;  /* 0x00000009ff047c19 */ /* 0x000fe20008011605 */
[----:B------:R-:W-:Y:S01]  /*5710*/  ULDC.64 UR6, c[0x0][0x620] ;  /* 0x0001880000067ab9 */ /* 0x000fe20000000a00 */
[----:B------:R-:W-:Y:S01]  /*5720*/  IADD3 R7, P1, RZ, -R19, RZ ;  /* 0x80000013ff077210 */ /* 0x000fe20007f3e0ff */
[----:B------:R-:W-:Y:S01]  /*5730*/  ULDC.64 UR8, c[0x0][0x640] ;  /* 0x0001900000087ab9 */ /* 0x000fe20000000a00 */
[----:B------:R-:W2:Y:S03]  /*5740*/  LDC R18, c[0x0][0x148] ;  /* 0x00005200ff127b82 */ /* 0x000ea60000000800 */
[----:B------:R-:W-:Y:S01]  /*5750*/  IMAD.X R4, RZ, RZ, ~R4, P1 ;  /* 0x000000ffff047224 */ /* 0x000fe200008e0e04 */
[----:B------:R-:W-:-:S03]  /*5760*/  ISETP.NE.U32.AND P1, PT, RZ, UR8, PT ;  /* 0x00000008ff007c0c */ /* 0x000fc6000bf25070 */
[----:B------:R-:W-:Y:S01]  /*5770*/  IMAD R6, R4, UR6, RZ ;  /* 0x0000000604067c24 */ /* 0x000fe2000f8e02ff */
[----:B------:R-:W-:Y:S01]  /*5780*/  ISETP.NE.AND.EX P1, PT, RZ, UR9, PT, P1 ;  /* 0x00000009ff007c0c */ /* 0x000fe2000bf25310 */
[----:B------:R-:W-:Y:S01]  /*5790*/  IMAD.WIDE.U32 R4, R7, UR6, R16 ;  /* 0x0000000607047c25 */ /* 0x000fe2000f8e0010 */
[----:B------:R-:W-:-:S03]  /*57a0*/  ULDC UR6, c[0x0][0x618] ;  /* 0x0001860000067ab9 */ /* 0x000fc60000000800 */
[----:B------:R-:W-:Y:S01]  /*57b0*/  IMAD R7, R7, UR7, R6 ;  /* 0x0000000707077c24 */ /* 0x000fe2000f8e0206 */
[----:B------:R-:W-:Y:S01]  /*57c0*/  ULDC UR7, c[0x0][0x154] ;  /* 0x0000550000077ab9 */ /* 0x000fe20000000800 */
[----:B0-----:R-:W-:Y:S02]  /*57d0*/  IMAD.MOV R6, RZ, RZ, -R14 ;  /* 0x000000ffff067224 */ /* 0x001fe400078e0a0e */
[----:B------:R-:W-:Y:S02]  /*57e0*/  IMAD.IADD R5, R5, 0x1, R7 ;  /* 0x0000000105057824 */ /* 0x000fe400078e0207 */
[----:B-1----:R-:W-:Y:S01]  /*57f0*/  IMAD R12, R13, R6, R12 ;  /* 0x000000060d0c7224 */ /* 0x002fe200078e020c */
[----:B------:R-:W-:Y:S02]  /*5800*/  I2FP.F32.U32 R6, R11 ;  /* 0x0000000b00067245 */ /* 0x000fe40000201000 */
[--C-:B------:R-:W-:Y:S02]  /*5810*/  SHF.R.U64 R13, R4, UR6, R5.reuse ;  /* 0x00000006040d7c19 */ /* 0x100fe40008001205 */
[----:B------:R-:W-:Y:S01]  /*5820*/  SHF.R.U32.HI R4, RZ, UR6, R5 ;  /* 0x00000006ff047c19 */ /* 0x000fe20008011605 */
[----:B------:R-:W-:Y:S01]  /*5830*/  FMUL R6, R6, UR7 ;  /* 0x0000000706067c20 */ /* 0x000fe20008400000 */
[----:B------:R-:W-:-:S02]  /*5840*/  ULDC UR6, c[0x0][0x608] ;  /* 0x0001820000067ab9 */ /* 0x000fc40000000800 */
[--C-:B------:R-:W-:Y:S01]  /*5850*/  SHF.R.U64 R15, R13, UR6, R4.reuse ;  /* 0x000000060d0f7c19 */ /* 0x100fe20008001204 */
[----:B------:R0:W1:Y:S01]  /*5860*/  F2I.U32.TRUNC.NTZ R20, R6 ;  /* 0x0000000600147305 */ /* 0x000062000020f000 */
[----:B------:R-:W-:Y:S01]  /*5870*/  SHF.R.U32.HI R4, RZ, UR6, R4 ;  /* 0x00000006ff047c19 */ /* 0x000fe20008011604 */
[----:B------:R-:W-:-:S03]  /*5880*/  ULDC UR6, c[0x0][0x658] ;  /* 0x0001960000067ab9 */ /* 0x000fc60000000800 */
[--C-:B------:R-:W-:Y:S02]  /*5890*/  SHF.R.U64 R14, R15, UR6, R4.reuse ;  /* 0x000000060f0e7c19 */ /* 0x100fe40008001204 */
[----:B------:R-:W-:-:S03]  /*58a0*/  SHF.R.U32.HI R21, RZ, UR6, R4 ;  /* 0x00000006ff157c19 */ /* 0x000fc60008011604 */
[----:B------:R-:W-:Y:S02]  /*58b0*/  IMAD.MOV.U32 R4, RZ, RZ, R14 ;  /* 0x000000ffff047224 */ /* 0x000fe400078e000e */
[----:B------:R-:W-:Y:S01]  /*58c0*/  IMAD.MOV.U32 R5, RZ, RZ, R21 ;  /* 0x000000ffff057224 */ /* 0x000fe200078e0015 */
[----:B0-----:R-:W-:Y:S06]  /*58d0*/  @!P1 BRA `(.L_x_110) ;  /* 0x0000000000289947 */ /* 0x001fec0003800000 */
        /* <DEDUP_REMOVED lines=10> */
.L_x_110:
[----:B------:R-:W-:Y:S01]  /*5980*/  ISETP.NE.AND P1, PT, R2, 0x1, PT ;  /* 0x000000010200780c */ /* 0x000fe20003f25270 */
[----:B------:R-:W-:Y:S01]  /*5990*/  ULDC UR6, c[0x0][0x648] ;  /* 0x0001920000067ab9 */ /* 0x000fe20000000800 */
[----:B------:R-:W-:Y:S01]  /*59a0*/  LOP3.LUT R15, R15, UR5, RZ, 0xc0, !PT ;  /* 0x000000050f0f7c12 */ /* 0x000fe2000f8ec0ff */
[----:B-1----:R-:W-:Y:S01]  /*59b0*/  IMAD.MOV R20, RZ, RZ, -R20 ;  /* 0x000000ffff147224 */ /* 0x002fe200078e0a14 */
[----:B------:R-:W-:Y:S01]  /*59c0*/  SHF.R.U64 R4, R4, UR6, R5 ;  /* 0x0000000604047c19 */ /* 0x000fe20008001205 */
[----:B------:R-:W-:Y:S01]  /*59d0*/  ULDC UR6, c[0x0][0x638] ;  /* 0x00018e0000067ab9 */ /* 0x000fe20000000800 */
[----:B------:R-:W-:Y:S01]  /*59e0*/  LOP3.LUT R13, R13, UR4, RZ, 0xc0, !PT ;  /* 0x000000040d0d7c12 */ /* 0x000fe2000f8ec0ff */
[----:B------:R-:W-:Y:S02]  /*59f0*/  ULDC UR7, c[0x0][0x610] ;  /* 0x0001840000077ab9 */ /* 0x000fe40000000800 */
[----:B------:R-:W-:Y:S02]  /*5a00*/  IMAD.MOV R5, RZ, RZ, -R4 ;  /* 0x000000ffff057224 */ /* 0x000fe400078e0a04 */
[----:B------:R-:W-:-:S02]  /*5a10*/  IMAD R15, R4, UR13, R15 ;  /* 0x0000000d040f7c24 */ /* 0x000fc4000f8e020f */
[----:B--2---:R-:W-:Y:S02]  /*5a20*/  @P1 IMAD R12, R18, R20, R11 ;  /* 0x00000014120c1224 */ /* 0x004fe400078e020b */
[----:B------:R-:W-:Y:S01]  /*5a30*/  IMAD R14, R5, UR6, R14 ;  /* 0x00000006050e7c24 */ /* 0x000fe2000f8e020e */
[----:B------:R-:W-:Y:S01]  /*5a40*/  ULDC UR6, c[0x0][0x600] ;  /* 0x0001800000067ab9 */ /* 0x000fe20000000800 */
[----:B------:R-:W-:Y:S02]  /*5a50*/  IMAD R12, R15, UR7, R12 ;  /* 0x000000070f0c7c24 */ /* 0x000fe4000f8e020c */
[----:B------:R-:W-:Y:S02]  /*5a60*/  IMAD R5, R14, UR6, R13 ;  /* 0x000000060e057c24 */ /* 0x000fe4000f8e020d */
[----:B------:R-:W-:-:S03]  /*5a70*/  IMAD.MOV.U32 R4, RZ, RZ, 0x1 ;  /* 0x00000001ff047424 */ /* 0x000fc600078e00ff */
[----:B------:R-:W-:Y:S02]  /*5a80*/  SEL R18, R5, R12, !P1 ;  /* 0x0000000c05127207 */ /* 0x000fe40004800000 */
[----:B------:R-:W-:-:S07]  /*5a90*/  SEL R22, R12, R5, !P1 ;  /* 0x000000050c167207 */ /* 0x000fce0004800000 */
.L_x_108:
[----:B------:R-:W-:Y:S05]  /*5aa0*/  BSYNC B1 ;  /* 0x0000000000017941 */ /* 0x000fea0003800000 */
.L_x_107:
[----:B------:R-:W-:-:S13]  /*5ab0*/  LOP3.LUT P1, RZ, R4, 0xff, RZ, 0xc0, !PT ;  /* 0x000000ff04ff7812 */ /* 0x000fda000782c0ff */
[----:B------:R-:W-:Y:S05]  /*5ac0*/  @P1 BRA `(.L_x_111) ;  /* 0xfffffff400101947 */ /* 0x000fea000383ffff */
[----:B------:R-:W-:Y:S05]  /*5ad0*/  BSYNC B0 ;  /* 0x0000000000007941 */ /* 0x000fea0003800000 */
.L_x_99:
[----:B------:R-:W-:-:S03]  /*5ae0*/  UMOV UR6, 0xffffffff ;  /* 0xffffffff00067882 */ /* 0x000fc60000000000 */
[----:B------:R-:W-:Y:S05]  /*5af0*/  BRA.DIV UR6, `(.L_x_112) ;  /* 0x0000000606b47947 */ /* 0x000fea000b800000 */
[----:B------:R-:W-:-:S13]  /*5b00*/  ELECT P6, URZ, PT ;  /* 0x00000000003f782f */ /* 0x000fda00038c0000 */
.L_x_131:
[----:B------:R-:W-:Y:S04]  /*5b10*/  BSSY B0, `(.L_x_113) ;  /* 0x0000046000007945 */ /* 0x000fe80003800000 */
[----:B------:R-:W-:Y:S05]  /*5b20*/  @!P6 BRA `(.L_x_114) ;  /* 0x000000040010e947 */ /* 0x000fea0003800000 */
[----:B------:R-:W-:-:S04]  /*5b30*/  LOP3.LUT R23, R23, 0x2, RZ, 0xfc, !PT ;  /* 0x0000000217177812 */ /* 0x000fc800078efcff */
[----:B------:R-:W-:-:S13]  /*5b40*/  ISETP.NE.AND P0, PT, R23, 0x3, PT ;  /* 0x000000031700780c */ /* 0x000fda0003f05270 */
[----:B------:R-:W-:Y:S05]  /*5b50*/  @!P0 BRA `(.L_x_115) ;  /* 0x0000000000048947 */ /* 0x000fea0003800000 */
[----:B------:R-:W-:Y:S01]  /*5b60*/  BPT.TRAP 0x1 ;  /* 0x000000040000795c */ /* 0x000fe20000300000 */
.L_x_115:
[----:B------:R-:W0:Y:S01]  /*5b70*/  S2R R5, SR_CgaCtaId ;  /* 0x0000000000057919 */ /* 0x000e220000008800 */
[----:B------:R-:W-:Y:S02]  /*5b80*/  MOV R0, 0x400 ;  /* 0x0000040000007802 */ /* 0x000fe40000000f00 */
[----:B------:R-:W-:Y:S02]  /*5b90*/  SHF.L.U32 R2, R3, 0x1f, RZ ;  /* 0x0000001f03027819 */ /* 0x000fe400000006ff */
[----:B0-----:R-:W-:-:S05]  /*5ba0*/  LEA R5, R5, R0, 0x18 ;  /* 0x0000000005057211 */ /* 0x001fca00078ec0ff */
[----:B------:R-:W-:-:S04]  /*5bb0*/  VIADD R5, R5, 0x38 ;  /* 0x0000003805057836 */ /* 0x000fc80000000000 */
[C---:B------:R-:W-:Y:S02]  /*5bc0*/  IMAD R7, R8.reuse, 0x8, R5 ;  /* 0x0000000808077824 */ /* 0x040fe400078e0205 */
[----:B------:R-:W-:Y:S02]  /*5bd0*/  VIADD R8, R8, 0x1 ;  /* 0x0000000108087836 */ /* 0x000fe40000000000 */
[----:B------:R-:W0:Y:S03]  /*5be0*/  SYNCS.PHASECHK.TRANS64.TRYWAIT P0, [R7+URZ], R2 ;  /* 0x00000002070075a7 */ /* 0x000e26000800017f */
[----:B------:R-:W-:-:S04]  /*5bf0*/  ISETP.NE.AND P1, PT, R8, 0x7, PT ;  /* 0x000000070800780c */ /* 0x000fc80003f25270 */
[----:B------:R-:W-:Y:S02]  /*5c00*/  SEL R0, RZ, 0x1, P1 ;  /* 0x00000001ff007807 */ /* 0x000fe40000800000 */
[----:B------:R-:W-:Y:S02]  /*5c10*/  SEL R8, R8, RZ, P1 ;  /* 0x000000ff08087207 */ /* 0x000fe40000800000 */
[----:B------:R-:W-:-:S03]  /*5c20*/  LOP3.LUT R9, R3, R0, RZ, 0x3c, !PT ;  /* 0x0000000003097212 */ /* 0x000fc600078e3cff */
[----:B------:R-:W-:Y:S01]  /*5c30*/  IMAD R6, R8, 0x8, R5 ;  /* 0x0000000808067824 */ /* 0x000fe200078e0205 */
[----:B------:R-:W-:Y:S01]  /*5c40*/  SHF.L.U32 R3, R9, 0x1f, RZ ;  /* 0x0000001f09037819 */ /* 0x000fe200000006ff */
[----:B0-----:R-:W-:Y:S06]  /*5c50*/  @!P0 BRA `(.L_x_116) ;  /* 0x00000004007c8947 */ /* 0x001fec0003800000 */
.L_x_132:
[----:B------:R-:W1:Y:S01]  /*5c60*/  SYNCS.PHASECHK.TRANS64.TRYWAIT P0, [R6+URZ], R3 ;  /* 0x00000003060075a7 */ /* 0x000e62000800017f */
[----:B------:R-:W-:-:S05]  /*5c70*/  VIADD R0, R8, 0x1 ;  /* 0x0000000108007836 */ /* 0x000fca0000000000 */
[----:B------:R-:W-:-:S04]  /*5c80*/  ISETP.NE.AND P1, PT, R0, 0x7, PT ;  /* 0x000000070000780c */ /* 0x000fc80003f25270 */
[----:B0-----:R-:W-:Y:S02]  /*5c90*/  SEL R2, RZ, 0x1, P1 ;  /* 0x00000001ff027807 */ /* 0x001fe40000800000 */
[----:B------:R-:W-:Y:S02]  /*5ca0*/  SEL R0, R0, RZ, P1 ;  /* 0x000000ff00007207 */ /* 0x000fe40000800000 */
[----:B------:R-:W-:-:S03]  /*5cb0*/  LOP3.LUT R9, R9, R2, RZ, 0x3c, !PT ;  /* 0x0000000209097212 */ /* 0x000fc600078e3cff */
[----:B------:R-:W-:Y:S01]  /*5cc0*/  IMAD R7, R0, 0x8, R5 ;  /* 0x0000000800077824 */ /* 0x000fe200078e0205 */
[----:B------:R-:W-:Y:S01]  /*5cd0*/  SHF.L.U32 R4, R9, 0x1f, RZ ;  /* 0x0000001f09047819 */ /* 0x000fe200000006ff */
[----:B-1----:R-:W-:Y:S06]  /*5ce0*/  @!P0 BRA `(.L_x_117) ;  /* 0x00000004006c8947 */ /* 0x002fec0003800000 */
.L_x_133:
[----:B------:R-:W1:Y:S01]  /*5cf0*/  SYNCS.PHASECHK.TRANS64.TRYWAIT P0, [R7+URZ], R4 ;  /* 0x00000004070075a7 */ /* 0x000e62000800017f */
[----:B------:R-:W-:-:S05]  /*5d00*/  VIADD R0, R0, 0x1 ;  /* 0x0000000100007836 */ /* 0x000fca0000000000 */
[----:B------:R-:W-:-:S04]  /*5d10*/  ISETP.NE.AND P1, PT, R0, 0x7, PT ;  /* 0x000000070000780c */ /* 0x000fc80003f25270 */
[----:B------:R-:W-:Y:S02]  /*5d20*/  SEL R2, RZ, 0x1, P1 ;  /* 0x00000001ff027807 */ /* 0x000fe40000800000 */
[----:B------:R-:W-:Y:S02]  /*5d30*/  SEL R0, R0, RZ, P1 ;  /* 0x000000ff00007207 */ /* 0x000fe40000800000 */
[----:B------:R-:W-:-:S03]  /*5d40*/  LOP3.LUT R9, R9, R2, RZ, 0x3c, !PT ;  /* 0x0000000209097212 */ /* 0x000fc600078e3cff */
[----:B0-----:R-:W-:Y:S01]  /*5d50*/  IMAD R6, R0, 0x8, R5 ;  /* 0x0000000800067824 */ /* 0x001fe200078e0205 */
[----:B------:R-:W-:Y:S01]  /*5d60*/  SHF.L.U32 R3, R9, 0x1f, RZ ;  /* 0x0000001f09037819 */ /* 0x000fe200000006ff */
[----:B-1----:R-:W-:Y:S06]  /*5d70*/  @!P0 BRA `(.L_x_118) ;  /* 0x00000004005c8947 */ /* 0x002fec0003800000 */
.L_x_134:
        /* <DEDUP_REMOVED lines=9> */
.L_x_135:
        /* <DEDUP_REMOVED lines=9> */
.L_x_136:
[----:B------:R-:W1:Y:S01]  /*5ea0*/  SYNCS.PHASECHK.TRANS64.TRYWAIT P0, [R6+URZ], R3 ;  /* 0x00000003060075a7 */ /* 0x000e62000800017f */
[----:B------:R-:W-:-:S05]  /*5eb0*/  VIADD R0, R0, 0x1 ;  /* 0x0000000100007836 */ /* 0x000fca0000000000 */
[----:B------:R-:W-:-:S04]  /*5ec0*/  ISETP.NE.AND P1, PT, R0, 0x7, PT ;  /* 0x000000070000780c */ /* 0x000fc80003f25270 */
[----:B------:R-:W-:Y:S02]  /*5ed0*/  SEL R2, RZ, 0x1, P1 ;  /* 0x00000001ff027807 */ /* 0x000fe40000800000 */
[----:B------:R-:W-:Y:S02]  /*5ee0*/  SEL R0, R0, RZ, P1 ;  /* 0x000000ff00007207 */ /* 0x000fe40000800000 */
[----:B------:R-:W-:Y:S01]  /*5ef0*/  LOP3.LUT R2, R9, R2, RZ, 0x3c, !PT ;  /* 0x0000000209027212 */ /* 0x000fe200078e3cff */
[----:B-1----:R-:W-:Y:S06]  /*5f00*/  @!P0 BRA `(.L_x_121) ;  /* 0x0000000400348947 */ /* 0x002fec0003800000 */
.L_x_137:
[----:B------:R-:W-:Y:S01]  /*5f10*/  IMAD R5, R0, 0x8, R5 ;  /* 0x0000000800057824 */ /* 0x000fe200078e0205 */
[----:B------:R-:W-:-:S07]  /*5f20*/  SHF.L.U32 R0, R2, 0x1f, RZ ;  /* 0x0000001f02007819 */ /* 0x000fce00000006ff */
.L_x_122:
[----:B--2---:R2:W3:Y:S02]  /*5f30*/  SYNCS.PHASECHK.TRANS64.TRYWAIT P0, [R5+URZ], R0 ;  /* 0x00000000050075a7 */ /* 0x0044e4000800017f */
[----:B---3--:R-:W-:Y:S05]  /*5f40*/  @!P0 NANOSLEEP.SYNCS 0x989680 ;  /* 0x009896800000895d */ /* 0x008fea0003900000 */
[----:B------:R-:W3:Y:S02]  /*5f50*/  @!P0 SYNCS.PHASECHK.TRANS64 P0, [R5+URZ], R0 ;  /* 0x00000000050085a7 */ /* 0x000ee4000800007f */
[----:B---3--:R-:W-:Y:S05]  /*5f60*/  @!P0 BRA `(.L_x_122) ;  /* 0xfffffffc00f08947 */ /* 0x008fea000383ffff */
.L_x_114:
[----:B------:R-:W-:Y:S05]  /*5f70*/  BSYNC B0 ;  /* 0x0000000000007941 */ /* 0x000fea0003800000 */
.L_x_113:
[----:B------:R-:W-:Y:S05]  /*5f80*/  EXIT ;  /* 0x000000000000794d */ /* 0x000fea0003800000 */
.L_x_15:
[----:B0-----:R-:W-:-:S04]  /*5f90*/  IMAD.U32 R3, RZ, RZ, UR43 ;  /* 0x0000002bff037e24 */ /* 0x001fc8000f8e00ff */
[----:B------:R0:W1:Y:S03]  /*5fa0*/  SYNCS.PHASECHK.TRANS64.TRYWAIT P0, [R3+URZ+-0x8], R0 ;  /* 0xfffff800030075a7 */ /* 0x000066000800017f */
[----:B-1----:R-:W-:Y:S05]  /*5fb0*/  @!P0 NANOSLEEP.SYNCS 0x989680 ;  /* 0x009896800000895d */ /* 0x002fea0003900000 */
[----:B------:R-:W1:Y:S02]  /*5fc0*/  @!P0 SYNCS.PHASECHK.TRANS64 P0, [R3+URZ+-0x8], R0 ;  /* 0xfffff800030085a7 */ /* 0x000e64000800007f */
[----:B-1----:R-:W-:Y:S05]  /*5fd0*/  @!P0 BRA `(.L_x_15) ;  /* 0xfffffffc00ec8947 */ /* 0x002fea000383ffff */
[----:B------:R-:W-:Y:S05]  /*5fe0*/  BRA `(.L_x_123) ;  /* 0xffffffb400987947 */ /* 0x000fea000383ffff */
.L_x_20:
[----:B-1----:R1:W2:Y:S02]  /*5ff0*/  SYNCS.PHASECHK.TRANS64.TRYWAIT P1, [R3+URZ], R0 ;  /* 0x00000000030075a7 */ /* 0x0022a4000802017f */
[----:B--2---:R-:W-:Y:S05]  /*6000*/  @!P1 NANOSLEEP.SYNCS 0x989680 ;  /* 0x009896800000995d */ /* 0x004fea0003900000 */
[----:B------:R-:W2:Y:S02]  /*6010*/  @!P1 SYNCS.PHASECHK.TRANS64 P1, [R3+URZ], R0 ;  /* 0x00000000030095a7 */ /* 0x000ea4000802007f */
[----:B--2---:R-:W-:Y:S05]  /*6020*/  @!P1 BRA `(.L_x_20) ;  /* 0xfffffffc00f09947 */ /* 0x004fea000383ffff */
[----:B------:R-:W-:Y:S05]  /*6030*/  BRA `(.L_x_19) ;  /* 0xffffffb800047947 */ /* 0x000fea000383ffff */
.L_x_25:
[----:B-1----:R-:W-:-:S04]  /*6040*/  IMAD.U32 R4, RZ, RZ, UR4 ;  /* 0x00000004ff047e24 */ /* 0x002fc8000f8e00ff */
[----:B------:R1:W2:Y:S03]  /*6050*/  SYNCS.PHASECHK.TRANS64.TRYWAIT P1, [R4+URZ], R3 ;  /* 0x00000003040075a7 */ /* 0x0002a6000802017f */
[----:B--2---:R-:W-:Y:S05]  /*6060*/  @!P1 NANOSLEEP.SYNCS 0x989680 ;  /* 0x009896800000995d */ /* 0x004fea0003900000 */
[----:B------:R-:W2:Y:S02]  /*6070*/  @!P1 SYNCS.PHASECHK.TRANS64 P1, [R4+URZ], R3 ;  /* 0x00000003040095a7 */ /* 0x000ea4000802007f */
[----:B--2---:R-:W-:Y:S05]  /*6080*/  @!P1 BRA `(.L_x_25) ;  /* 0xfffffffc00ec9947 */ /* 0x004fea000383ffff */
[----:B------:R-:W-:Y:S05]  /*6090*/  BRA `(.L_x_24) ;  /* 0xffffffbc002c7947 */ /* 0x000fea000383ffff */
.L_x_31:
[----:B0-----:R-:W-:-:S04]  /*60a0*/  IMAD.U32 R3, RZ, RZ, UR43 ;  /* 0x0000002bff037e24 */ /* 0x001fc8000f8e00ff */
[----:B------:R0:W1:Y:S03]  /*60b0*/  SYNCS.PHASECHK.TRANS64.TRYWAIT P0, [R3+URZ+0x8], R0 ;  /* 0x00000800030075a7 */ /* 0x000066000800017f */
[----:B-1----:R-:W-:Y:S05]  /*60c0*/  @!P0 NANOSLEEP.SYNCS 0x989680 ;  /* 0x009896800000895d */ /* 0x002fea0003900000 */
[----:B------:R-:W1:Y:S02]  /*60d0*/  @!P0 SYNCS.PHASECHK.TRANS64 P0, [R3+URZ+0x8], R0 ;  /* 0x00000800030085a7 */ /* 0x000e64000800007f */
[----:B-1----:R-:W-:Y:S05]  /*60e0*/  @!P0 BRA `(.L_x_31) ;  /* 0xfffffffc00ec8947 */ /* 0x002fea000383ffff */
[----:B------:R-:W-:Y:S05]  /*60f0*/  BRA `(.L_x_124) ;  /* 0xffffffc000d87947 */ /* 0x000fea000383ffff */
.L_x_100:
[----:B------:R-:W-:Y:S01]  /*6100*/  BSSY B1, `(.L_x_125) ;  /* 0x0000006000017945 */ /* 0x000fe20003800000 */
[----:B------:R-:W-:-:S07]  /*6110*/  IMAD.MOV.U32 R15, RZ, RZ, -0x1 ;  /* 0xffffffffff0f7424 */ /* 0x000fce00078e00ff */
[----:B-----5:R-:W-:Y:S05]  /*6120*/  WARPSYNC.COLLECTIVE R15, `(.L_x_126) ;  /* 0x000000000f0c7348 */ /* 0x020fea0003c00000 */
[----:B------:R-:W-:Y:S02]  /*6130*/  ELECT P6, UR62, PT ;  /* 0x00000000003e782f */ /* 0x000fe400038c0000 */
[----:B------:R-:W-:Y:S01]  /*6140*/  MOV R14, UR62 ;  /* 0x0000003e000e7c02 */ /* 0x000fe20008000f00 */
[----:B-----5:R-:W-:Y:S10]  /*6150*/  ENDCOLLECTIVE ;  /* 0x000000000000791b */ /* 0x020ff40003800000 */
.L_x_126:
[----:B------:R-:W-:Y:S05]  /*6160*/  BSYNC B1 ;  /* 0x0000000000017941 */ /* 0x000fea0003800000 */
.L_x_125:
[----:B------:R-:W-:Y:S05]  /*6170*/  BRA `(.L_x_127) ;  /* 0xffffffec00707947 */ /* 0x000fea000383ffff */
.L_x_103:
[----:B-1----:R1:W2:Y:S02]  /*6180*/  SYNCS.PHASECHK.TRANS64.TRYWAIT P1, [R11+URZ+0x38], R6 ;  /* 0x000038060b0075a7 */ /* 0x0022a4000802017f */
[----:B--2---:R-:W-:Y:S05]  /*6190*/  @!P1 NANOSLEEP.SYNCS 0x989680 ;  /* 0x009896800000995d */ /* 0x004fea0003900000 */
[----:B------:R-:W2:Y:S02]  /*61a0*/  @!P1 SYNCS.PHASECHK.TRANS64 P1, [R11+URZ+0x38], R6 ;  /* 0x000038060b0095a7 */ /* 0x000ea4000802007f */
[----:B--2---:R-:W-:Y:S05]  /*61b0*/  @!P1 BRA `(.L_x_103) ;  /* 0xfffffffc00f09947 */ /* 0x004fea000383ffff */
[----:B------:R-:W-:Y:S05]  /*61c0*/  BRA `(.L_x_128) ;  /* 0xffffffec00a47947 */ /* 0x000fea000383ffff */
.L_x_112:
[----:B------:R-:W-:Y:S01]  /*61d0*/  BSSY B0, `(.L_x_129) ;  /* 0x0000006000007945 */ /* 0x000fe20003800000 */
[----:B------:R-:W-:-:S07]  /*61e0*/  IMAD.MOV.U32 R15, RZ, RZ, -0x1 ;  /* 0xffffffffff0f7424 */ /* 0x000fce00078e00ff */
[----:B-----5:R-:W-:Y:S05]  /*61f0*/  WARPSYNC.COLLECTIVE R15, `(.L_x_130) ;  /* 0x000000000f0c7348 */ /* 0x020fea0003c00000 */
[----:B------:R-:W-:Y:S02]  /*6200*/  ELECT P6, UR62, PT ;  /* 0x00000000003e782f */ /* 0x000fe400038c0000 */
[----:B------:R-:W-:Y:S01]  /*6210*/  MOV R14, UR62 ;  /* 0x0000003e000e7c02 */ /* 0x000fe20008000f00 */
[----:B-----5:R-:W-:Y:S10]  /*6220*/  ENDCOLLECTIVE ;  /* 0x000000000000791b */ /* 0x020ff40003800000 */
.L_x_130:
[----:B------:R-:W-:Y:S05]  /*6230*/  BSYNC B0 ;  /* 0x0000000000007941 */ /* 0x000fea0003800000 */
.L_x_129:
[----:B------:R-:W-:Y:S05]  /*6240*/  BRA `(.L_x_131) ;  /* 0xfffffff800307947 */ /* 0x000fea000383ffff */
.L_x_116:
[----:B0-----:R0:W1:Y:S02]  /*6250*/  SYNCS.PHASECHK.TRANS64.TRYWAIT P0, [R7+URZ], R2 ;  /* 0x00000002070075a7 */ /* 0x001064000800017f */
[----:B-1----:R-:W-:Y:S05]  /*6260*/  @!P0 NANOSLEEP.SYNCS 0x989680 ;  /* 0x009896800000895d */ /* 0x002fea0003900000 */
[----:B------:R-:W1:Y:S02]  /*6270*/  @!P0 SYNCS.PHASECHK.TRANS64 P0, [R7+URZ], R2 ;  /* 0x00000002070085a7 */ /* 0x000e64000800007f */
[----:B-1----:R-:W-:Y:S05]  /*6280*/  @!P0 BRA `(.L_x_116) ;  /* 0xfffffffc00f08947 */ /* 0x002fea000383ffff */
[----:B------:R-:W-:Y:S05]  /*6290*/  BRA `(.L_x_132) ;  /* 0xfffffff800707947 */ /* 0x000fea000383ffff */
.L_x_117:
[----:B0-----:R0:W1:Y:S02]  /*62a0*/  SYNCS.PHASECHK.TRANS64.TRYWAIT P0, [R6+URZ], R3 ;  /* 0x00000003060075a7 */ /* 0x001064000800017f */
[----:B-1----:R-:W-:Y:S05]  /*62b0*/  @!P0 NANOSLEEP.SYNCS 0x989680 ;  /* 0x009896800000895d */ /* 0x002fea0003900000 */
[----:B------:R-:W1:Y:S02]  /*62c0*/  @!P0 SYNCS.PHASECHK.TRANS64 P0, [R6+URZ], R3 ;  /* 0x00000003060085a7 */ /* 0x000e64000800007f */
[----:B-1----:R-:W-:Y:S05]  /*62d0*/  @!P0 BRA `(.L_x_117) ;  /* 0xfffffffc00f08947 */ /* 0x002fea000383ffff */
[----:B------:R-:W-:Y:S05]  /*62e0*/  BRA `(.L_x_133) ;  /* 0xfffffff800807947 */ /* 0x000fea000383ffff */
.L_x_118:
[----:B0-----:R0:W1:Y:S02]  /*62f0*/  SYNCS.PHASECHK.TRANS64.TRYWAIT P0, [R7+URZ], R4 ;  /* 0x00000004070075a7 */ /* 0x001064000800017f */
[----:B-1----:R-:W-:Y:S05]  /*6300*/  @!P0 NANOSLEEP.SYNCS 0x989680 ;  /* 0x009896800000895d */ /* 0x002fea0003900000 */
[----:B------:R-:W1:Y:S02]  /*6310*/  @!P0 SYNCS.PHASECHK.TRANS64 P0, [R7+URZ], R4 ;  /* 0x00000004070085a7 */ /* 0x000e64000800007f */
[----:B-1----:R-:W-:Y:S05]  /*6320*/  @!P0 BRA `(.L_x_118) ;  /* 0xfffffffc00f08947 */ /* 0x002fea000383ffff */
[----:B------:R-:W-:Y:S05]  /*6330*/  BRA `(.L_x_134) ;  /* 0xfffffff800907947 */ /* 0x000fea000383ffff */
.L_x_119:
[----:B0-----:R0:W1:Y:S02]  /*6340*/  SYNCS.PHASECHK.TRANS64.TRYWAIT P0, [R6+URZ], R3 ;  /* 0x00000003060075a7 */ /* 0x001064000800017f */
[----:B-1----:R-:W-:Y:S05]  /*6350*/  @!P0 NANOSLEEP.SYNCS 0x989680 ;  /* 0x009896800000895d */ /* 0x002fea0003900000 */
[----:B------:R-:W1:Y:S02]  /*6360*/  @!P0 SYNCS.PHASECHK.TRANS64 P0, [R6+URZ], R3 ;  /* 0x00000003060085a7 */ /* 0x000e64000800007f */
[----:B-1----:R-:W-:Y:S05]  /*6370*/  @!P0 BRA `(.L_x_119) ;  /* 0xfffffffc00f08947 */ /* 0x002fea000383ffff */
[----:B------:R-:W-:Y:S05]  /*6380*/  BRA `(.L_x_135) ;  /* 0xfffffff800a07947 */ /* 0x000fea000383ffff */
.L_x_120:
[----:B0-----:R0:W1:Y:S02]  /*6390*/  SYNCS.PHASECHK.TRANS64.TRYWAIT P0, [R7+URZ], R4 ;  /* 0x00000004070075a7 */ /* 0x001064000800017f */
[----:B-1----:R-:W-:Y:S05]  /*63a0*/  @!P0 NANOSLEEP.SYNCS 0x989680 ;  /* 0x009896800000895d */ /* 0x002fea0003900000 */
[----:B------:R-:W1:Y:S02]  /*63b0*/  @!P0 SYNCS.PHASECHK.TRANS64 P0, [R7+URZ], R4 ;  /* 0x00000004070085a7 */ /* 0x000e64000800007f */
[----:B-1----:R-:W-:Y:S05]  /*63c0*/  @!P0 BRA `(.L_x_120) ;  /* 0xfffffffc00f08947 */ /* 0x002fea000383ffff */
[----:B------:R-:W-:Y:S05]  /*63d0*/  BRA `(.L_x_136) ;  /* 0xfffffff800b07947 */ /* 0x000fea000383ffff */
.L_x_121:
[----:B-1----:R1:W2:Y:S02]  /*63e0*/  SYNCS.PHASECHK.TRANS64.TRYWAIT P0, [R6+URZ], R3 ;  /* 0x00000003060075a7 */ /* 0x0022a4000800017f */
[----:B--2---:R-:W-:Y:S05]  /*63f0*/  @!P0 NANOSLEEP.SYNCS 0x989680 ;  /* 0x009896800000895d */ /* 0x004fea0003900000 */
[----:B------:R-:W2:Y:S02]  /*6400*/  @!P0 SYNCS.PHASECHK.TRANS64 P0, [R6+URZ], R3 ;  /* 0x00000003060085a7 */ /* 0x000ea4000800007f */
[----:B--2---:R-:W-:Y:S05]  /*6410*/  @!P0 BRA `(.L_x_121) ;  /* 0xfffffffc00f08947 */ /* 0x004fea000383ffff */
[----:B------:R-:W-:Y:S05]  /*6420*/  BRA `(.L_x_137) ;  /* 0xfffffff800b87947 */ /* 0x000fea000383ffff */
.L_x_138:
[----:B------:R-:W-:-:S00]  /*6430*/  BRA `(.L_x_138) ;  /* 0xfffffffc00fc7947 */ /* 0x000fc0000383ffff */
[----:B------:R-:W-:-:S00]  /*6440*/  NOP ;  /* 0x0000000000007918 */ /* 0x000fc00000000000 */
        /* <DEDUP_REMOVED lines=11> */
.L_x_139:


//--------------------- .nv.global.init           --------------------------
	.section	.nv.global.init,"aw",@progbits
.nv.global.init:
	.type		$str$22,@object
	.size		$str$22,($str$23 - $str$22)
$str$22:
        /*0000*/ 	.byte	0x6b, 0x5f, 0x74, 0x69, 0x6c, 0x65, 0x5f, 0x63, 0x6f, 0x75, 0x6e, 0x74, 0x20, 0x3e, 0x3d, 0x20
        /*0010*/ 	.byte	0x31, 0x00
	.type		$str$23,@object
	.size		$str$23,(__unnamed_1 - $str$23)
$str$23:
        /*0012*/ 	.byte	0x2f, 0x74, 0x6d, 0x70, 0x2f, 0x63, 0x75, 0x74, 0x6c, 0x61, 0x73, 0x73, 0x5f, 0x73, 0x77, 0x65
        /*0022*/ 	.byte	0x65, 0x70, 0x5f, 0x73, 0x72, 0x63, 0x2f, 0x69, 0x6e, 0x63, 0x6c, 0x75, 0x64, 0x65, 0x2f, 0x63
        /*0032*/ 	.byte	0x75, 0x74, 0x6c, 0x61, 0x73, 0x73, 0x2f, 0x67, 0x65, 0x6d, 0x6d, 0x2f, 0x63, 0x6f, 0x6c, 0x6c
        /*0042*/ 	.byte	0x65, 0x63, 0x74, 0x69, 0x76, 0x65, 0x2f, 0x73, 0x6d, 0x39, 0x30, 0x5f, 0x6d, 0x6d, 0x61, 0x5f
        /*0052*/ 	.byte	0x74, 0x6d, 0x61, 0x5f, 0x67, 0x6d, 0x6d, 0x61, 0x5f, 0x73, 0x73, 0x5f, 0x77, 0x61, 0x72, 0x70
        /*0062*/ 	.byte	0x73, 0x70, 0x65, 0x63, 0x69, 0x61, 0x6c, 0x69, 0x7a, 0x65, 0x64, 0x2e, 0x68, 0x70, 0x70, 0x00
	.type		__unnamed_1,@object
	.size		__unnamed_1,(.L_0 - __unnamed_1)
__unnamed_1:
        /*0072*/ 	.byte	0x76, 0x6f, 0x69, 0x64, 0x20, 0x63, 0x75, 0x74, 0x6c, 0x61, 0x73, 0x73, 0x3a, 0x3a, 0x67, 0x65
        /* <DEDUP_REMOVED lines=179> */
        /*0bb2*/ 	.byte	0x69, 0x74, 0x79, 0x5d, 0x00
.L_0:


//--------------------- .nv.shared._ZN7cutlass13device_kernelINS_4gemm6kernel13GemmUniversalIN4cute5tupleIJiiiiEEENS1_10collective13CollectiveMmaINS1_34MainloopSm90TmaGmmaWarpSpecializedILi7ENS5_IJNS4_1CILi1EEESB_SB_EEENS1_32KernelTmaWarpSpecializedPingpongEEENS5_IJNSA_ILi64EEESF_NSA_ILi128EEEEEENS_6half_tENS5_IJlSB_lEEESI_SJ_NS4_8TiledMMAINS4_8MMA_AtomIJNS4_4SM904GMMA25MMA_64x64x16_F32F16F16_SSILNSN_5MajorE0ELSP_0ELNSN_7ScaleInE1ELSQ_1EEEEEENS4_6LayoutISC_NS5_IJNSA_ILi0EEESU_SU_EEEEENS5_IJNS4_10UnderscoreESX_SX_EEEEENS4_13SM90_TMA_LOADENS4_14ComposedLayoutINS4_7SwizzleILi3ELi4ELi3EEENS4_18smem_ptr_flag_bitsILi16EEENST_INS5_IJNSA_ILi8EEESF_EEENS5_IJSF_SB_EEEEEEEvNS4_8identityES10_S1A_vS1B_EENS_8epilogue10collective6detail29Sm90TmaWarpSpecializedAdapterINS1E_15DefaultEpilogueISI_SJ_SJ_NS1D_6thread17LinearCombinationISI_Li1EffLNS1I_9ScaleType4KindE0ELNS_15FloatRoundStyleE2ESI_EENS1_15EpilogueDefaultEEEEEvvEEEEvNT_6ParamsE --------------------------
	.section	.nv.shared._ZN7cutlass13device_kernelINS_4gemm6kernel13GemmUniversalIN4cute5tupleIJiiiiEEENS1_10collective13CollectiveMmaINS1_34MainloopSm90TmaGmmaWarpSpecializedILi7ENS5_IJNS4_1CILi1EEESB_SB_EEENS1_32KernelTmaWarpSpecializedPingpongEEENS5_IJNSA_ILi64EEESF_NSA_ILi128EEEEEENS_6half_tENS5_IJlSB_lEEESI_SJ_NS4_8TiledMMAINS4_8MMA_AtomIJNS4_4SM904GMMA25MMA_64x64x16_F32F16F16_SSILNSN_5MajorE0ELSP_0ELNSN_7ScaleInE1ELSQ_1EEEEEENS4_6LayoutISC_NS5_IJNSA_ILi0EEESU_SU_EEEEENS5_IJNS4_10UnderscoreESX_SX_EEEEENS4_13SM90_TMA_LOADENS4_14ComposedLayoutINS4_7SwizzleILi3ELi4ELi3EEENS4_18smem_ptr_flag_bitsILi16EEENST_INS5_IJNSA_ILi8EEESF_EEENS5_IJSF_SB_EEEEEEEvNS4_8identityES10_S1A_vS1B_EENS_8epilogue10collective6detail29Sm90TmaWarpSpecializedAdapterINS1E_15DefaultEpilogueISI_SJ_SJ_NS1D_6thread17LinearCombinationISI_Li1EffLNS1I_9ScaleType4KindE0ELNS_15FloatRoundStyleE2ESI_EENS1_15EpilogueDefaultEEEEEvvEEEEvNT_6ParamsE,"aw",@nobits
	.sectionflags	@""
	.align	16
	.zero		1024


//--------------------- .nv.shared.reserved.0     --------------------------
	.section	.nv.shared.reserved.0,"aw",@nobits
	.weak		__nv_reservedSMEM_offset_0_alias
	.size		__nv_reservedSMEM_offset_0_alias, 0, 0
	.other		__nv_reservedSMEM_offset_0_alias,@"STO_CUDA_RESERVED_SHARED STV_DEFAULT"
__nv_reservedSMEM_offset_0_alias:
	.zero		0


//--------------------- .nv.global                --------------------------
	.section	.nv.global,"aw",@nobits
.nv.global:
	.type		_ZN39_INTERNAL_2e83ebe3_4_k_cu_a7265602_26374cute1_E,@object
	.size		_ZN39_INTERNAL_2e83ebe3_4_k_cu_a7265602_26374cute1_E,(_ZN39_INTERNAL_2e83ebe3_4_k_cu_a7265602_26374cuda3std3__45__cpo6cbeginE - _ZN39_INTERNAL_2e83ebe3_4_k_cu_a7265602_26374cute1_E)
_ZN39_INTERNAL_2e83ebe3_4_k_cu_a7265602_26374cute1_E:
	.zero		1
	.type		_ZN39_INTERNAL_2e83ebe3_4_k_cu_a7265602_26374cuda3std3__45__cpo6cbeginE,@object
	.size		_ZN39_INTERNAL_2e83ebe3_4_k_cu_a7265602_26374cuda3std3__45__cpo6cbeginE,(_ZN39_INTERNAL_2e83ebe3_4_k_cu_a7265602_26374cuda3std3__48in_placeE - _ZN39_INTERNAL_2e83ebe3_4_k_cu_a7265602_26374cuda3std3__45__cpo6cbeginE)
_ZN39_INTERNAL_2e83ebe3_4_k_cu_a7265602_26374cuda3std3__45__cpo6cbeginE:
	.zero		1
	.type		_ZN39_INTERNAL_2e83ebe3_4_k_cu_a7265602_26374cuda3std3__48in_placeE,@object
	.size		_ZN39_INTERNAL_2e83ebe3_4_k_cu_a7265602_26374cuda3std3__48in_placeE,(_ZN39_INTERNAL_2e83ebe3_4_k_cu_a7265602_26374cuda3std6ranges3__45__cpo9iter_moveE - _ZN39_INTERNAL_2e83ebe3_4_k_cu_a7265602_26374cuda3std3__48in_placeE)
_ZN39_INTERNAL_2e83ebe3_4_k_cu_a7265602_26374cuda3std3__48in_placeE:
	.zero		1
	.type		_ZN39_INTERNAL_2e83ebe3_4_k_cu_a7265602_26374cuda3std6ranges3__45__cpo9iter_moveE,@object
	.size		_ZN39_INTERNAL_2e83ebe3_4_k_cu_a7265602_26374cuda3std6ranges3__45__cpo9iter_moveE,(_ZN39_INTERNAL_2e83ebe3_4_k_cu_a7265602_26374cuda3std3__45__cpo5beginE - _ZN39_INTERNAL_2e83ebe3_4_k_cu_a7265602_26374cuda3std6ranges3__45__cpo9iter_moveE)
_ZN39_INTERNAL_2e83ebe3_4_k_cu_a7265602_26374cuda3std6ranges3__45__cpo9iter_moveE:
	.zero		1
	.type		_ZN39_INTERNAL_2e83ebe3_4_k_cu_a7265602_26374cuda3std3__45__cpo5beginE,@object
	.size		_ZN39_INTERNAL_2e83ebe3_4_k_cu_a7265602_26374cuda3std3__45__cpo5beginE,(_ZN39_INTERNAL_2e83ebe3_4_k_cu_a7265602_26374cuda3std3__441_GLOBAL__N__2e83ebe3_4_k_cu_a7265602_26376ignoreE - _ZN39_INTERNAL_2e83ebe3_4_k_cu_a7265602_26374cuda3std3__45__cpo5beginE)
_ZN39_INTERNAL_2e83ebe3_4_k_cu_a7265602_26374cuda3std3__45__cpo5beginE:
	.zero		1
	.type		_ZN39_INTERNAL_2e83ebe3_4_k_cu_a7265602_26374cuda3std3__441_GLOBAL__N__2e83ebe3_4_k_cu_a7265602_26376ignoreE,@object
	.size		_ZN39_INTERNAL_2e83ebe3_4_k_cu_a7265602_26374cuda3std3__441_GLOBAL__N__2e83ebe3_4_k_cu_a7265602_26376ignoreE,(_ZN39_INTERNAL_2e83ebe3_4_k_cu_a7265602_26374cute7productE - _ZN39_INTERNAL_2e83ebe3_4_k_cu_a7265602_26374cuda3std3__441_GLOBAL__N__2e83ebe3_4_k_cu_a7265602_26376ignoreE)
_ZN39_INTERNAL_2e83ebe3_4_k_cu_a7265602_26374cuda3std3__441_GLOBAL__N__2e83ebe3_4_k_cu_a7265602_26376ignoreE:
	.zero		1
	.type		_ZN39_INTERNAL_2e83ebe3_4_k_cu_a7265602_26374cute7productE,@object
	.size		_ZN39_INTERNAL_2e83ebe3_4_k_cu_a7265602_26374cute7productE,(_ZN39_INTERNAL_2e83ebe3_4_k_cu_a7265602_26374cuda3std3__45__cpo3endE - _ZN39_INTERNAL_2e83ebe3_4_k_cu_a7265602_26374cute7productE)
_ZN39_INTERNAL_2e83ebe3_4_k_cu_a7265602_26374cute7productE:
	.zero		1
	.type		_ZN39_INTERNAL_2e83ebe3_4_k_cu_a7265602_26374cuda3std3__45__cpo3endE,@object
	.size		_ZN39_INTERNAL_2e83ebe3_4_k_cu_a7265602_26374cuda3std3__45__cpo3endE,(_ZN39_INTERNAL_2e83ebe3_4_k_cu_a7265602_26374cuda3std3__419piecewise_constructE - _ZN39_INTERNAL_2e83ebe3_4_k_cu_a7265602_26374cuda3std3__45__cpo3endE)
_ZN39_INTERNAL_2e83ebe3_4_k_cu_a7265602_26374cuda3std3__45__cpo3endE:
	.zero		1
	.type		_ZN39_INTERNAL_2e83ebe3_4_k_cu_a7265602_26374cuda3std3__419piecewise_constructE,@object
	.size		_ZN39_INTERNAL_2e83ebe3_4_k_cu_a7265602_26374cuda3std3__419piecewise_constructE,(_ZN39_INTERNAL_2e83ebe3_4_k_cu_a7265602_26374cuda3std3__45__cpo4cendE - _ZN39_INTERNAL_2e83ebe3_4_k_cu_a7265602_26374cuda3std3__419piecewise_constructE)
_ZN39_INTERNAL_2e83ebe3_4_k_cu_a7265602_26374cuda3std3__419piecewise_constructE:
	.zero		1
	.type		_ZN39_INTERNAL_2e83ebe3_4_k_cu_a7265602_26374cuda3std3__45__cpo4cendE,@object
	.size		_ZN39_INTERNAL_2e83ebe3_4_k_cu_a7265602_26374cuda3std3__45__cpo4cendE,(_ZN39_INTERNAL_2e83ebe3_4_k_cu_a7265602_26374cuda3std6ranges3__45__cpo4swapE - _ZN39_INTERNAL_2e83ebe3_4_k_cu_a7265602_26374cuda3std3__45__cpo4cendE)
_ZN39_INTERNAL_2e83ebe3_4_k_cu_a7265602_26374cuda3std3__45__cpo4cendE:
	.zero		1
	.type		_ZN39_INTERNAL_2e83ebe3_4_k_cu_a7265602_26374cuda3std6ranges3__45__cpo4swapE,@object
	.size		_ZN39_INTERNAL_2e83ebe3_4_k_cu_a7265602_26374cuda3std6ranges3__45__cpo4swapE,(.L_8 - _ZN39_INTERNAL_2e83ebe3_4_k_cu_a7265602_26374cuda3std6ranges3__45__cpo4swapE)
_ZN39_INTERNAL_2e83ebe3_4_k_cu_a7265602_26374cuda3std6ranges3__45__cpo4swapE:
	.zero		1
.L_8:


//--------------------- .nv.constant0._ZN7cutlass13device_kernelINS_4gemm6kernel13GemmUniversalIN4cute5tupleIJiiiiEEENS1_10collective13CollectiveMmaINS1_34MainloopSm90TmaGmmaWarpSpecializedILi7ENS5_IJNS4_1CILi1EEESB_SB_EEENS1_32KernelTmaWarpSpecializedPingpongEEENS5_IJNSA_ILi64EEESF_NSA_ILi128EEEEEENS_6half_tENS5_IJlSB_lEEESI_SJ_NS4_8TiledMMAINS4_8MMA_AtomIJNS4_4SM904GMMA25MMA_64x64x16_F32F16F16_SSILNSN_5MajorE0ELSP_0ELNSN_7ScaleInE1ELSQ_1EEEEEENS4_6LayoutISC_NS5_IJNSA_ILi0EEESU_SU_EEEEENS5_IJNS4_10UnderscoreESX_SX_EEEEENS4_13SM90_TMA_LOADENS4_14ComposedLayoutINS4_7SwizzleILi3ELi4ELi3EEENS4_18smem_ptr_flag_bitsILi16EEENST_INS5_IJNSA_ILi8EEESF_EEENS5_IJSF_SB_EEEEEEEvNS4_8identityES10_S1A_vS1B_EENS_8epilogue10collective6detail29Sm90TmaWarpSpecializedAdapterINS1E_15DefaultEpilogueISI_SJ_SJ_NS1D_6thread17LinearCombinationISI_Li1EffLNS1I_9ScaleType4KindE0ELNS_15FloatRoundStyleE2ESI_EENS1_15EpilogueDefaultEEEEEvvEEEEvNT_6ParamsE --------------------------
	.section	.nv.constant0._ZN7cutlass13device_kernelINS_4gemm6kernel13GemmUniversalIN4cute5tupleIJiiiiEEENS1_10collective13CollectiveMmaINS1_34MainloopSm90TmaGmmaWarpSpecializedILi7ENS5_IJNS4_1CILi1EEESB_SB_EEENS1_32KernelTmaWarpSpecializedPingpongEEENS5_IJNSA_ILi64EEESF_NSA_ILi128EEEEEENS_6half_tENS5_IJlSB_lEEESI_SJ_NS4_8TiledMMAINS4_8MMA_AtomIJNS4_4SM904GMMA25MMA_64x64x16_F32F16F16_SSILNSN_5MajorE0ELSP_0ELNSN_7ScaleInE1ELSQ_1EEEEEENS4_6LayoutISC_NS5_IJNSA_ILi0EEESU_SU_EEEEENS5_IJNS4_10UnderscoreESX_SX_EEEEENS4_13SM90_TMA_LOADENS4_14ComposedLayoutINS4_7SwizzleILi3ELi4ELi3EEENS4_18smem_ptr_flag_bitsILi16EEENST_INS5_IJNSA_ILi8EEESF_EEENS5_IJSF_SB_EEEEEEEvNS4_8identityES10_S1A_vS1B_EENS_8epilogue10collective6detail29Sm90TmaWarpSpecializedAdapterINS1E_15DefaultEpilogueISI_SJ_SJ_NS1D_6thread17LinearCombinationISI_Li1EffLNS1I_9ScaleType4KindE0ELNS_15FloatRoundStyleE2ESI_EENS1_15EpilogueDefaultEEEEEvvEEEEvNT_6ParamsE,"a",@progbits
	.sectionflags	@""
	.align	4
.nv.constant0._ZN7cutlass13device_kernelINS_4gemm6kernel13GemmUniversalIN4cute5tupleIJiiiiEEENS1_10collective13CollectiveMmaINS1_34MainloopSm90TmaGmmaWarpSpecializedILi7ENS5_IJNS4_1CILi1EEESB_SB_EEENS1_32KernelTmaWarpSpecializedPingpongEEENS5_IJNSA_ILi64EEESF_NSA_ILi128EEEEEENS_6half_tENS5_IJlSB_lEEESI_SJ_NS4_8TiledMMAINS4_8MMA_AtomIJNS4_4SM904GMMA25MMA_64x64x16_F32F16F16_SSILNSN_5MajorE0ELSP_0ELNSN_7ScaleInE1ELSQ_1EEEEEENS4_6LayoutISC_NS5_IJNSA_ILi0EEESU_SU_EEEEENS5_IJNS4_10UnderscoreESX_SX_EEEEENS4_13SM90_TMA_LOADENS4_14ComposedLayoutINS4_7SwizzleILi3ELi4ELi3EEENS4_18smem_ptr_flag_bitsILi16EEENST_INS5_IJNSA_ILi8EEESF_EEENS5_IJSF_SB_EEEEEEEvNS4_8identityES10_S1A_vS1B_EENS_8epilogue10collective6detail29Sm90TmaWarpSpecializedAdapterINS1E_15DefaultEpilogueISI_SJ_SJ_NS1D_6thread17LinearCombinationISI_Li1EffLNS1I_9ScaleType4KindE0ELNS_15FloatRoundStyleE2ESI_EENS1_15EpilogueDefaultEEEEEvvEEEEvNT_6ParamsE:
	.zero		1664


//--------------------- SYMBOLS --------------------------

	.type		.nv.reservedSmem.offset0,@object
	.size		.nv.reservedSmem.offset0,0x4
	.type		__assertfail,@function
